//
// Generated by NVIDIA NVVM Compiler
//
// Compiler Build ID: CL-36424714
// Cuda compilation tools, release 13.0, V13.0.88
// Based on NVVM 20.0.0
//

.version 9.0
.target sm_100
.address_size 64

	// .globl	atlas_add_f32

.visible .entry atlas_add_f32(
	.param .u64 .ptr .align 1 atlas_add_f32_param_0,
	.param .u64 .ptr .align 1 atlas_add_f32_param_1,
	.param .u64 .ptr .align 1 atlas_add_f32_param_2,
	.param .u32 atlas_add_f32_param_3
)
{
	.reg .pred 	%p<2>;
	.reg .b32 	%r<6>;
	.reg .b32 	%f<4>;
	.reg .b64 	%rd<11>;

	ld.param.u64 	%rd1, [atlas_add_f32_param_0];
	ld.param.u64 	%rd2, [atlas_add_f32_param_1];
	ld.param.u64 	%rd3, [atlas_add_f32_param_2];
	ld.param.u32 	%r2, [atlas_add_f32_param_3];
	mov.u32 	%r3, %ctaid.x;
	mov.u32 	%r4, %ntid.x;
	mov.u32 	%r5, %tid.x;
	mad.lo.s32 	%r1, %r3, %r4, %r5;
	setp.ge.u32 	%p1, %r1, %r2;
	@%p1 bra 	$L__BB0_2;
	cvta.to.global.u64 	%rd4, %rd1;
	cvta.to.global.u64 	%rd5, %rd2;
	cvta.to.global.u64 	%rd6, %rd3;
	mul.wide.u32 	%rd7, %r1, 4;
	add.s64 	%rd8, %rd4, %rd7;
	ld.global.f32 	%f1, [%rd8];
	add.s64 	%rd9, %rd5, %rd7;
	ld.global.f32 	%f2, [%rd9];
	add.f32 	%f3, %f1, %f2;
	add.s64 	%rd10, %rd6, %rd7;
	st.global.f32 	[%rd10], %f3;
$L__BB0_2:
	ret;

}
	// .globl	atlas_sub_f32
.visible .entry atlas_sub_f32(
	.param .u64 .ptr .align 1 atlas_sub_f32_param_0,
	.param .u64 .ptr .align 1 atlas_sub_f32_param_1,
	.param .u64 .ptr .align 1 atlas_sub_f32_param_2,
	.param .u32 atlas_sub_f32_param_3
)
{
	.reg .pred 	%p<2>;
	.reg .b32 	%r<6>;
	.reg .b32 	%f<4>;
	.reg .b64 	%rd<11>;

	ld.param.u64 	%rd1, [atlas_sub_f32_param_0];
	ld.param.u64 	%rd2, [atlas_sub_f32_param_1];
	ld.param.u64 	%rd3, [atlas_sub_f32_param_2];
	ld.param.u32 	%r2, [atlas_sub_f32_param_3];
	mov.u32 	%r3, %ctaid.x;
	mov.u32 	%r4, %ntid.x;
	mov.u32 	%r5, %tid.x;
	mad.lo.s32 	%r1, %r3, %r4, %r5;
	setp.ge.u32 	%p1, %r1, %r2;
	@%p1 bra 	$L__BB1_2;
	cvta.to.global.u64 	%rd4, %rd1;
	cvta.to.global.u64 	%rd5, %rd2;
	cvta.to.global.u64 	%rd6, %rd3;
	mul.wide.u32 	%rd7, %r1, 4;
	add.s64 	%rd8, %rd4, %rd7;
	ld.global.f32 	%f1, [%rd8];
	add.s64 	%rd9, %rd5, %rd7;
	ld.global.f32 	%f2, [%rd9];
	sub.f32 	%f3, %f1, %f2;
	add.s64 	%rd10, %rd6, %rd7;
	st.global.f32 	[%rd10], %f3;
$L__BB1_2:
	ret;

}
	// .globl	atlas_mul_f32
.visible .entry atlas_mul_f32(
	.param .u64 .ptr .align 1 atlas_mul_f32_param_0,
	.param .u64 .ptr .align 1 atlas_mul_f32_param_1,
	.param .u64 .ptr .align 1 atlas_mul_f32_param_2,
	.param .u32 atlas_mul_f32_param_3
)
{
	.reg .pred 	%p<2>;
	.reg .b32 	%r<6>;
	.reg .b32 	%f<4>;
	.reg .b64 	%rd<11>;

	ld.param.u64 	%rd1, [atlas_mul_f32_param_0];
	ld.param.u64 	%rd2, [atlas_mul_f32_param_1];
	ld.param.u64 	%rd3, [atlas_mul_f32_param_2];
	ld.param.u32 	%r2, [atlas_mul_f32_param_3];
	mov.u32 	%r3, %ctaid.x;
	mov.u32 	%r4, %ntid.x;
	mov.u32 	%r5, %tid.x;
	mad.lo.s32 	%r1, %r3, %r4, %r5;
	setp.ge.u32 	%p1, %r1, %r2;
	@%p1 bra 	$L__BB2_2;
	cvta.to.global.u64 	%rd4, %rd1;
	cvta.to.global.u64 	%rd5, %rd2;
	cvta.to.global.u64 	%rd6, %rd3;
	mul.wide.u32 	%rd7, %r1, 4;
	add.s64 	%rd8, %rd4, %rd7;
	ld.global.f32 	%f1, [%rd8];
	add.s64 	%rd9, %rd5, %rd7;
	ld.global.f32 	%f2, [%rd9];
	mul.f32 	%f3, %f1, %f2;
	add.s64 	%rd10, %rd6, %rd7;
	st.global.f32 	[%rd10], %f3;
$L__BB2_2:
	ret;

}
	// .globl	atlas_div_f32
.visible .entry atlas_div_f32(
	.param .u64 .ptr .align 1 atlas_div_f32_param_0,
	.param .u64 .ptr .align 1 atlas_div_f32_param_1,
	.param .u64 .ptr .align 1 atlas_div_f32_param_2,
	.param .u32 atlas_div_f32_param_3
)
{
	.reg .pred 	%p<2>;
	.reg .b32 	%r<6>;
	.reg .b32 	%f<4>;
	.reg .b64 	%rd<11>;

	ld.param.u64 	%rd1, [atlas_div_f32_param_0];
	ld.param.u64 	%rd2, [atlas_div_f32_param_1];
	ld.param.u64 	%rd3, [atlas_div_f32_param_2];
	ld.param.u32 	%r2, [atlas_div_f32_param_3];
	mov.u32 	%r3, %ctaid.x;
	mov.u32 	%r4, %ntid.x;
	mov.u32 	%r5, %tid.x;
	mad.lo.s32 	%r1, %r3, %r4, %r5;
	setp.ge.u32 	%p1, %r1, %r2;
	@%p1 bra 	$L__BB3_2;
	cvta.to.global.u64 	%rd4, %rd1;
	cvta.to.global.u64 	%rd5, %rd2;
	cvta.to.global.u64 	%rd6, %rd3;
	mul.wide.u32 	%rd7, %r1, 4;
	add.s64 	%rd8, %rd4, %rd7;
	ld.global.f32 	%f1, [%rd8];
	add.s64 	%rd9, %rd5, %rd7;
	ld.global.f32 	%f2, [%rd9];
	div.rn.f32 	%f3, %f1, %f2;
	add.s64 	%rd10, %rd6, %rd7;
	st.global.f32 	[%rd10], %f3;
$L__BB3_2:
	ret;

}
	// .globl	atlas_min_f32
.visible .entry atlas_min_f32(
	.param .u64 .ptr .align 1 atlas_min_f32_param_0,
	.param .u64 .ptr .align 1 atlas_min_f32_param_1,
	.param .u64 .ptr .align 1 atlas_min_f32_param_2,
	.param .u32 atlas_min_f32_param_3
)
{
	.reg .pred 	%p<2>;
	.reg .b32 	%r<6>;
	.reg .b32 	%f<4>;
	.reg .b64 	%rd<11>;

	ld.param.u64 	%rd1, [atlas_min_f32_param_0];
	ld.param.u64 	%rd2, [atlas_min_f32_param_1];
	ld.param.u64 	%rd3, [atlas_min_f32_param_2];
	ld.param.u32 	%r2, [atlas_min_f32_param_3];
	mov.u32 	%r3, %ctaid.x;
	mov.u32 	%r4, %ntid.x;
	mov.u32 	%r5, %tid.x;
	mad.lo.s32 	%r1, %r3, %r4, %r5;
	setp.ge.u32 	%p1, %r1, %r2;
	@%p1 bra 	$L__BB4_2;
	cvta.to.global.u64 	%rd4, %rd1;
	cvta.to.global.u64 	%rd5, %rd2;
	cvta.to.global.u64 	%rd6, %rd3;
	mul.wide.u32 	%rd7, %r1, 4;
	add.s64 	%rd8, %rd4, %rd7;
	ld.global.f32 	%f1, [%rd8];
	add.s64 	%rd9, %rd5, %rd7;
	ld.global.f32 	%f2, [%rd9];
	min.f32 	%f3, %f1, %f2;
	add.s64 	%rd10, %rd6, %rd7;
	st.global.f32 	[%rd10], %f3;
$L__BB4_2:
	ret;

}
	// .globl	atlas_max_f32
.visible .entry atlas_max_f32(
	.param .u64 .ptr .align 1 atlas_max_f32_param_0,
	.param .u64 .ptr .align 1 atlas_max_f32_param_1,
	.param .u64 .ptr .align 1 atlas_max_f32_param_2,
	.param .u32 atlas_max_f32_param_3
)
{
	.reg .pred 	%p<2>;
	.reg .b32 	%r<6>;
	.reg .b32 	%f<4>;
	.reg .b64 	%rd<11>;

	ld.param.u64 	%rd1, [atlas_max_f32_param_0];
	ld.param.u64 	%rd2, [atlas_max_f32_param_1];
	ld.param.u64 	%rd3, [atlas_max_f32_param_2];
	ld.param.u32 	%r2, [atlas_max_f32_param_3];
	mov.u32 	%r3, %ctaid.x;
	mov.u32 	%r4, %ntid.x;
	mov.u32 	%r5, %tid.x;
	mad.lo.s32 	%r1, %r3, %r4, %r5;
	setp.ge.u32 	%p1, %r1, %r2;
	@%p1 bra 	$L__BB5_2;
	cvta.to.global.u64 	%rd4, %rd1;
	cvta.to.global.u64 	%rd5, %rd2;
	cvta.to.global.u64 	%rd6, %rd3;
	mul.wide.u32 	%rd7, %r1, 4;
	add.s64 	%rd8, %rd4, %rd7;
	ld.global.f32 	%f1, [%rd8];
	add.s64 	%rd9, %rd5, %rd7;
	ld.global.f32 	%f2, [%rd9];
	max.f32 	%f3, %f1, %f2;
	add.s64 	%rd10, %rd6, %rd7;
	st.global.f32 	[%rd10], %f3;
$L__BB5_2:
	ret;

}
	// .globl	atlas_abs_f32
.visible .entry atlas_abs_f32(
	.param .u64 .ptr .align 1 atlas_abs_f32_param_0,
	.param .u64 .ptr .align 1 atlas_abs_f32_param_1,
	.param .u32 atlas_abs_f32_param_2
)
{
	.reg .pred 	%p<2>;
	.reg .b32 	%r<6>;
	.reg .b32 	%f<3>;
	.reg .b64 	%rd<8>;

	ld.param.u64 	%rd1, [atlas_abs_f32_param_0];
	ld.param.u64 	%rd2, [atlas_abs_f32_param_1];
	ld.param.u32 	%r2, [atlas_abs_f32_param_2];
	mov.u32 	%r3, %ctaid.x;
	mov.u32 	%r4, %ntid.x;
	mov.u32 	%r5, %tid.x;
	mad.lo.s32 	%r1, %r3, %r4, %r5;
	setp.ge.u32 	%p1, %r1, %r2;
	@%p1 bra 	$L__BB6_2;
	cvta.to.global.u64 	%rd3, %rd1;
	cvta.to.global.u64 	%rd4, %rd2;
	mul.wide.u32 	%rd5, %r1, 4;
	add.s64 	%rd6, %rd3, %rd5;
	ld.global.f32 	%f1, [%rd6];
	abs.f32 	%f2, %f1;
	add.s64 	%rd7, %rd4, %rd5;
	st.global.f32 	[%rd7], %f2;
$L__BB6_2:
	ret;

}
	// .globl	atlas_neg_f32
.visible .entry atlas_neg_f32(
	.param .u64 .ptr .align 1 atlas_neg_f32_param_0,
	.param .u64 .ptr .align 1 atlas_neg_f32_param_1,
	.param .u32 atlas_neg_f32_param_2
)
{
	.reg .pred 	%p<2>;
	.reg .b32 	%r<6>;
	.reg .b32 	%f<3>;
	.reg .b64 	%rd<8>;

	ld.param.u64 	%rd1, [atlas_neg_f32_param_0];
	ld.param.u64 	%rd2, [atlas_neg_f32_param_1];
	ld.param.u32 	%r2, [atlas_neg_f32_param_2];
	mov.u32 	%r3, %ctaid.x;
	mov.u32 	%r4, %ntid.x;
	mov.u32 	%r5, %tid.x;
	mad.lo.s32 	%r1, %r3, %r4, %r5;
	setp.ge.u32 	%p1, %r1, %r2;
	@%p1 bra 	$L__BB7_2;
	cvta.to.global.u64 	%rd3, %rd1;
	cvta.to.global.u64 	%rd4, %rd2;
	mul.wide.u32 	%rd5, %r1, 4;
	add.s64 	%rd6, %rd3, %rd5;
	ld.global.f32 	%f1, [%rd6];
	neg.f32 	%f2, %f1;
	add.s64 	%rd7, %rd4, %rd5;
	st.global.f32 	[%rd7], %f2;
$L__BB7_2:
	ret;

}
	// .globl	atlas_relu_f32
.visible .entry atlas_relu_f32(
	.param .u64 .ptr .align 1 atlas_relu_f32_param_0,
	.param .u64 .ptr .align 1 atlas_relu_f32_param_1,
	.param .u32 atlas_relu_f32_param_2
)
{
	.reg .pred 	%p<2>;
	.reg .b32 	%r<6>;
	.reg .b32 	%f<3>;
	.reg .b64 	%rd<8>;

	ld.param.u64 	%rd1, [atlas_relu_f32_param_0];
	ld.param.u64 	%rd2, [atlas_relu_f32_param_1];
	ld.param.u32 	%r2, [atlas_relu_f32_param_2];
	mov.u32 	%r3, %ctaid.x;
	mov.u32 	%r4, %ntid.x;
	mov.u32 	%r5, %tid.x;
	mad.lo.s32 	%r1, %r3, %r4, %r5;
	setp.ge.u32 	%p1, %r1, %r2;
	@%p1 bra 	$L__BB8_2;
	cvta.to.global.u64 	%rd3, %rd1;
	cvta.to.global.u64 	%rd4, %rd2;
	mul.wide.u32 	%rd5, %r1, 4;
	add.s64 	%rd6, %rd3, %rd5;
	ld.global.f32 	%f1, [%rd6];
	max.f32 	%f2, %f1, 0f00000000;
	add.s64 	%rd7, %rd4, %rd5;
	st.global.f32 	[%rd7], %f2;
$L__BB8_2:
	ret;

}
	// .globl	atlas_sqrt_f32
.visible .entry atlas_sqrt_f32(
	.param .u64 .ptr .align 1 atlas_sqrt_f32_param_0,
	.param .u64 .ptr .align 1 atlas_sqrt_f32_param_1,
	.param .u32 atlas_sqrt_f32_param_2
)
{
	.reg .pred 	%p<2>;
	.reg .b32 	%r<6>;
	.reg .b32 	%f<3>;
	.reg .b64 	%rd<8>;

	ld.param.u64 	%rd1, [atlas_sqrt_f32_param_0];
	ld.param.u64 	%rd2, [atlas_sqrt_f32_param_1];
	ld.param.u32 	%r2, [atlas_sqrt_f32_param_2];
	mov.u32 	%r3, %ctaid.x;
	mov.u32 	%r4, %ntid.x;
	mov.u32 	%r5, %tid.x;
	mad.lo.s32 	%r1, %r3, %r4, %r5;
	setp.ge.u32 	%p1, %r1, %r2;
	@%p1 bra 	$L__BB9_2;
	cvta.to.global.u64 	%rd3, %rd1;
	cvta.to.global.u64 	%rd4, %rd2;
	mul.wide.u32 	%rd5, %r1, 4;
	add.s64 	%rd6, %rd3, %rd5;
	ld.global.f32 	%f1, [%rd6];
	sqrt.rn.f32 	%f2, %f1;
	add.s64 	%rd7, %rd4, %rd5;
	st.global.f32 	[%rd7], %f2;
$L__BB9_2:
	ret;

}
	// .globl	atlas_sigmoid_f32
.visible .entry atlas_sigmoid_f32(
	.param .u64 .ptr .align 1 atlas_sigmoid_f32_param_0,
	.param .u64 .ptr .align 1 atlas_sigmoid_f32_param_1,
	.param .u32 atlas_sigmoid_f32_param_2
)
{
	.reg .pred 	%p<2>;
	.reg .b32 	%r<8>;
	.reg .b32 	%f<15>;
	.reg .b64 	%rd<8>;

	ld.param.u64 	%rd1, [atlas_sigmoid_f32_param_0];
	ld.param.u64 	%rd2, [atlas_sigmoid_f32_param_1];
	ld.param.u32 	%r2, [atlas_sigmoid_f32_param_2];
	mov.u32 	%r3, %ctaid.x;
	mov.u32 	%r4, %ntid.x;
	mov.u32 	%r5, %tid.x;
	mad.lo.s32 	%r1, %r3, %r4, %r5;
	setp.ge.u32 	%p1, %r1, %r2;
	@%p1 bra 	$L__BB10_2;
	cvta.to.global.u64 	%rd3, %rd1;
	cvta.to.global.u64 	%rd4, %rd2;
	mul.wide.u32 	%rd5, %r1, 4;
	add.s64 	%rd6, %rd3, %rd5;
	ld.global.f32 	%f1, [%rd6];
	fma.rn.f32 	%f2, %f1, 0fBBBB989D, 0f3F000000;
	cvt.sat.f32.f32 	%f3, %f2;
	mov.f32 	%f4, 0f4B400001;
	mov.f32 	%f5, 0f437C0000;
	fma.rm.f32 	%f6, %f3, %f5, %f4;
	add.f32 	%f7, %f6, 0fCB40007F;
	neg.f32 	%f8, %f7;
	fma.rn.f32 	%f9, %f1, 0fBFB8AA3B, %f8;
	fma.rn.f32 	%f10, %f1, 0fB2A57060, %f9;
	mov.b32 	%r6, %f6;
	shl.b32 	%r7, %r6, 23;
	mov.b32 	%f11, %r7;
	ex2.approx.ftz.f32 	%f12, %f10;
	fma.rn.f32 	%f13, %f12, %f11, 0f3F800000;
	rcp.rn.f32 	%f14, %f13;
	add.s64 	%rd7, %rd4, %rd5;
	st.global.f32 	[%rd7], %f14;
$L__BB10_2:
	ret;

}
	// .globl	atlas_tanh_f32
.visible .entry atlas_tanh_f32(
	.param .u64 .ptr .align 1 atlas_tanh_f32_param_0,
	.param .u64 .ptr .align 1 atlas_tanh_f32_param_1,
	.param .u32 atlas_tanh_f32_param_2
)
{
	.reg .pred 	%p<4>;
	.reg .b32 	%r<6>;
	.reg .b32 	%f<17>;
	.reg .b64 	%rd<8>;

	ld.param.u64 	%rd1, [atlas_tanh_f32_param_0];
	ld.param.u64 	%rd2, [atlas_tanh_f32_param_1];
	ld.param.u32 	%r2, [atlas_tanh_f32_param_2];
	mov.u32 	%r3, %ctaid.x;
	mov.u32 	%r4, %ntid.x;
	mov.u32 	%r5, %tid.x;
	mad.lo.s32 	%r1, %r3, %r4, %r5;
	setp.ge.u32 	%p1, %r1, %r2;
	@%p1 bra 	$L__BB11_2;
	cvta.to.global.u64 	%rd3, %rd1;
	cvta.to.global.u64 	%rd4, %rd2;
	mul.wide.u32 	%rd5, %r1, 4;
	add.s64 	%rd6, %rd3, %rd5;
	ld.global.f32 	%f1, [%rd6];
	abs.f32 	%f2, %f1;
	mul.f32 	%f3, %f2, 0f4038AA3B;
	ex2.approx.ftz.f32 	%f4, %f3;
	add.f32 	%f5, %f4, 0f3F800000;
	rcp.approx.ftz.f32 	%f6, %f5;
	fma.rn.f32 	%f7, %f6, 0fC0000000, 0f3F800000;
	setp.ge.f32 	%p2, %f2, 0f41102CB4;
	selp.f32 	%f8, 0f3F800000, %f7, %p2;
	copysign.f32 	%f9, %f1, %f8;
	mul.f32 	%f10, %f1, %f1;
	fma.rn.f32 	%f11, %f10, 0f3C80F082, 0fBD563CAE;
	fma.rn.f32 	%f12, %f11, %f10, 0f3E085941;
	fma.rn.f32 	%f13, %f12, %f10, 0fBEAAA9ED;
	fma.rn.f32 	%f14, %f13, %f10, 0f00000000;
	fma.rn.f32 	%f15, %f14, %f1, %f1;
	setp.ge.f32 	%p3, %f2, 0f3F19999A;
	selp.f32 	%f16, %f9, %f15, %p3;
	add.s64 	%rd7, %rd4, %rd5;
	st.global.f32 	[%rd7], %f16;
$L__BB11_2:
	ret;

}
	// .globl	atlas_exp_f32
.visible .entry atlas_exp_f32(
	.param .u64 .ptr .align 1 atlas_exp_f32_param_0,
	.param .u64 .ptr .align 1 atlas_exp_f32_param_1,
	.param .u32 atlas_exp_f32_param_2
)
{
	.reg .pred 	%p<2>;
	.reg .b32 	%r<8>;
	.reg .b32 	%f<14>;
	.reg .b64 	%rd<8>;

	ld.param.u64 	%rd1, [atlas_exp_f32_param_0];
	ld.param.u64 	%rd2, [atlas_exp_f32_param_1];
	ld.param.u32 	%r2, [atlas_exp_f32_param_2];
	mov.u32 	%r3, %ctaid.x;
	mov.u32 	%r4, %ntid.x;
	mov.u32 	%r5, %tid.x;
	mad.lo.s32 	%r1, %r3, %r4, %r5;
	setp.ge.u32 	%p1, %r1, %r2;
	@%p1 bra 	$L__BB12_2;
	cvta.to.global.u64 	%rd3, %rd1;
	cvta.to.global.u64 	%rd4, %rd2;
	mul.wide.u32 	%rd5, %r1, 4;
	add.s64 	%rd6, %rd3, %rd5;
	ld.global.f32 	%f1, [%rd6];
	fma.rn.f32 	%f2, %f1, 0f3BBB989D, 0f3F000000;
	cvt.sat.f32.f32 	%f3, %f2;
	mov.f32 	%f4, 0f4B400001;
	mov.f32 	%f5, 0f437C0000;
	fma.rm.f32 	%f6, %f3, %f5, %f4;
	add.f32 	%f7, %f6, 0fCB40007F;
	neg.f32 	%f8, %f7;
	fma.rn.f32 	%f9, %f1, 0f3FB8AA3B, %f8;
	fma.rn.f32 	%f10, %f1, 0f32A57060, %f9;
	mov.b32 	%r6, %f6;
	shl.b32 	%r7, %r6, 23;
	mov.b32 	%f11, %r7;
	ex2.approx.ftz.f32 	%f12, %f10;
	mul.f32 	%f13, %f12, %f11;
	add.s64 	%rd7, %rd4, %rd5;
	st.global.f32 	[%rd7], %f13;
$L__BB12_2:
	ret;

}
	// .globl	atlas_log_f32
.visible .entry atlas_log_f32(
	.param .u64 .ptr .align 1 atlas_log_f32_param_0,
	.param .u64 .ptr .align 1 atlas_log_f32_param_1,
	.param .u32 atlas_log_f32_param_2
)
{
	.reg .pred 	%p<5>;
	.reg .b32 	%r<10>;
	.reg .b32 	%f<23>;
	.reg .b64 	%rd<8>;

	ld.param.u64 	%rd1, [atlas_log_f32_param_0];
	ld.param.u64 	%rd2, [atlas_log_f32_param_1];
	ld.param.u32 	%r2, [atlas_log_f32_param_2];
	mov.u32 	%r3, %ctaid.x;
	mov.u32 	%r4, %ntid.x;
	mov.u32 	%r5, %tid.x;
	mad.lo.s32 	%r1, %r3, %r4, %r5;
	setp.ge.u32 	%p1, %r1, %r2;
	@%p1 bra 	$L__BB13_2;
	cvta.to.global.u64 	%rd3, %rd1;
	cvta.to.global.u64 	%rd4, %rd2;
	mul.wide.u32 	%rd5, %r1, 4;
	add.s64 	%rd6, %rd3, %rd5;
	ld.global.f32 	%f1, [%rd6];
	setp.lt.f32 	%p2, %f1, 0f00800000;
	mul.f32 	%f2, %f1, 0f4B000000;
	selp.f32 	%f3, %f2, %f1, %p2;
	selp.f32 	%f4, 0fC1B80000, 0f00000000, %p2;
	mov.b32 	%r6, %f3;
	add.s32 	%r7, %r6, -1059760811;
	and.b32  	%r8, %r7, -8388608;
	sub.s32 	%r9, %r6, %r8;
	mov.b32 	%f5, %r9;
	cvt.rn.f32.s32 	%f6, %r8;
	fma.rn.f32 	%f7, %f6, 0f34000000, %f4;
	add.f32 	%f8, %f5, 0fBF800000;
	fma.rn.f32 	%f9, %f8, 0fBE055027, 0f3E1039F6;
	fma.rn.f32 	%f10, %f9, %f8, 0fBDF8CDCC;
	fma.rn.f32 	%f11, %f10, %f8, 0f3E0F2955;
	fma.rn.f32 	%f12, %f11, %f8, 0fBE2AD8B9;
	fma.rn.f32 	%f13, %f12, %f8, 0f3E4CED0B;
	fma.rn.f32 	%f14, %f13, %f8, 0fBE7FFF22;
	fma.rn.f32 	%f15, %f14, %f8, 0f3EAAAA78;
	fma.rn.f32 	%f16, %f15, %f8, 0fBF000000;
	mul.f32 	%f17, %f8, %f16;
	fma.rn.f32 	%f18, %f17, %f8, %f8;
	fma.rn.f32 	%f19, %f7, 0f3F317218, %f18;
	setp.gt.u32 	%p3, %r6, 2139095039;
	fma.rn.f32 	%f20, %f3, 0f7F800000, 0f7F800000;
	selp.f32 	%f21, %f20, %f19, %p3;
	setp.eq.f32 	%p4, %f3, 0f00000000;
	selp.f32 	%f22, 0fFF800000, %f21, %p4;
	add.s64 	%rd7, %rd4, %rd5;
	st.global.f32 	[%rd7], %f22;
$L__BB13_2:
	ret;

}
	// .globl	atlas_mad_f32
.visible .entry atlas_mad_f32(
	.param .u64 .ptr .align 1 atlas_mad_f32_param_0,
	.param .u64 .ptr .align 1 atlas_mad_f32_param_1,
	.param .u64 .ptr .align 1 atlas_mad_f32_param_2,
	.param .u64 .ptr .align 1 atlas_mad_f32_param_3,
	.param .u32 atlas_mad_f32_param_4
)
{
	.reg .pred 	%p<2>;
	.reg .b32 	%r<6>;
	.reg .b32 	%f<5>;
	.reg .b64 	%rd<14>;

	ld.param.u64 	%rd1, [atlas_mad_f32_param_0];
	ld.param.u64 	%rd2, [atlas_mad_f32_param_1];
	ld.param.u64 	%rd3, [atlas_mad_f32_param_2];
	ld.param.u64 	%rd4, [atlas_mad_f32_param_3];
	ld.param.u32 	%r2, [atlas_mad_f32_param_4];
	mov.u32 	%r3, %ctaid.x;
	mov.u32 	%r4, %ntid.x;
	mov.u32 	%r5, %tid.x;
	mad.lo.s32 	%r1, %r3, %r4, %r5;
	setp.ge.u32 	%p1, %r1, %r2;
	@%p1 bra 	$L__BB14_2;
	cvta.to.global.u64 	%rd5, %rd1;
	cvta.to.global.u64 	%rd6, %rd2;
	cvta.to.global.u64 	%rd7, %rd3;
	cvta.to.global.u64 	%rd8, %rd4;
	mul.wide.u32 	%rd9, %r1, 4;
	add.s64 	%rd10, %rd5, %rd9;
	ld.global.f32 	%f1, [%rd10];
	add.s64 	%rd11, %rd6, %rd9;
	ld.global.f32 	%f2, [%rd11];
	add.s64 	%rd12, %rd7, %rd9;
	ld.global.f32 	%f3, [%rd12];
	fma.rn.f32 	%f4, %f1, %f2, %f3;
	add.s64 	%rd13, %rd8, %rd9;
	st.global.f32 	[%rd13], %f4;
$L__BB14_2:
	ret;

}
	// .globl	atlas_add_i32
.visible .entry atlas_add_i32(
	.param .u64 .ptr .align 1 atlas_add_i32_param_0,
	.param .u64 .ptr .align 1 atlas_add_i32_param_1,
	.param .u64 .ptr .align 1 atlas_add_i32_param_2,
	.param .u32 atlas_add_i32_param_3
)
{
	.reg .pred 	%p<2>;
	.reg .b32 	%r<9>;
	.reg .b64 	%rd<11>;

	ld.param.u64 	%rd1, [atlas_add_i32_param_0];
	ld.param.u64 	%rd2, [atlas_add_i32_param_1];
	ld.param.u64 	%rd3, [atlas_add_i32_param_2];
	ld.param.u32 	%r2, [atlas_add_i32_param_3];
	mov.u32 	%r3, %ctaid.x;
	mov.u32 	%r4, %ntid.x;
	mov.u32 	%r5, %tid.x;
	mad.lo.s32 	%r1, %r3, %r4, %r5;
	setp.ge.u32 	%p1, %r1, %r2;
	@%p1 bra 	$L__BB15_2;
	cvta.to.global.u64 	%rd4, %rd1;
	cvta.to.global.u64 	%rd5, %rd2;
	cvta.to.global.u64 	%rd6, %rd3;
	mul.wide.u32 	%rd7, %r1, 4;
	add.s64 	%rd8, %rd4, %rd7;
	ld.global.u32 	%r6, [%rd8];
	add.s64 	%rd9, %rd5, %rd7;
	ld.global.u32 	%r7, [%rd9];
	add.s32 	%r8, %r7, %r6;
	add.s64 	%rd10, %rd6, %rd7;
	st.global.u32 	[%rd10], %r8;
$L__BB15_2:
	ret;

}
	// .globl	atlas_sub_i32
.visible .entry atlas_sub_i32(
	.param .u64 .ptr .align 1 atlas_sub_i32_param_0,
	.param .u64 .ptr .align 1 atlas_sub_i32_param_1,
	.param .u64 .ptr .align 1 atlas_sub_i32_param_2,
	.param .u32 atlas_sub_i32_param_3
)
{
	.reg .pred 	%p<2>;
	.reg .b32 	%r<9>;
	.reg .b64 	%rd<11>;

	ld.param.u64 	%rd1, [atlas_sub_i32_param_0];
	ld.param.u64 	%rd2, [atlas_sub_i32_param_1];
	ld.param.u64 	%rd3, [atlas_sub_i32_param_2];
	ld.param.u32 	%r2, [atlas_sub_i32_param_3];
	mov.u32 	%r3, %ctaid.x;
	mov.u32 	%r4, %ntid.x;
	mov.u32 	%r5, %tid.x;
	mad.lo.s32 	%r1, %r3, %r4, %r5;
	setp.ge.u32 	%p1, %r1, %r2;
	@%p1 bra 	$L__BB16_2;
	cvta.to.global.u64 	%rd4, %rd1;
	cvta.to.global.u64 	%rd5, %rd2;
	cvta.to.global.u64 	%rd6, %rd3;
	mul.wide.u32 	%rd7, %r1, 4;
	add.s64 	%rd8, %rd4, %rd7;
	ld.global.u32 	%r6, [%rd8];
	add.s64 	%rd9, %rd5, %rd7;
	ld.global.u32 	%r7, [%rd9];
	sub.s32 	%r8, %r6, %r7;
	add.s64 	%rd10, %rd6, %rd7;
	st.global.u32 	[%rd10], %r8;
$L__BB16_2:
	ret;

}
	// .globl	atlas_mul_i32
.visible .entry atlas_mul_i32(
	.param .u64 .ptr .align 1 atlas_mul_i32_param_0,
	.param .u64 .ptr .align 1 atlas_mul_i32_param_1,
	.param .u64 .ptr .align 1 atlas_mul_i32_param_2,
	.param .u32 atlas_mul_i32_param_3
)
{
	.reg .pred 	%p<2>;
	.reg .b32 	%r<9>;
	.reg .b64 	%rd<11>;

	ld.param.u64 	%rd1, [atlas_mul_i32_param_0];
	ld.param.u64 	%rd2, [atlas_mul_i32_param_1];
	ld.param.u64 	%rd3, [atlas_mul_i32_param_2];
	ld.param.u32 	%r2, [atlas_mul_i32_param_3];
	mov.u32 	%r3, %ctaid.x;
	mov.u32 	%r4, %ntid.x;
	mov.u32 	%r5, %tid.x;
	mad.lo.s32 	%r1, %r3, %r4, %r5;
	setp.ge.u32 	%p1, %r1, %r2;
	@%p1 bra 	$L__BB17_2;
	cvta.to.global.u64 	%rd4, %rd1;
	cvta.to.global.u64 	%rd5, %rd2;
	cvta.to.global.u64 	%rd6, %rd3;
	mul.wide.u32 	%rd7, %r1, 4;
	add.s64 	%rd8, %rd4, %rd7;
	ld.global.u32 	%r6, [%rd8];
	add.s64 	%rd9, %rd5, %rd7;
	ld.global.u32 	%r7, [%rd9];
	mul.lo.s32 	%r8, %r7, %r6;
	add.s64 	%rd10, %rd6, %rd7;
	st.global.u32 	[%rd10], %r8;
$L__BB17_2:
	ret;

}
	// .globl	atlas_div_i32
.visible .entry atlas_div_i32(
	.param .u64 .ptr .align 1 atlas_div_i32_param_0,
	.param .u64 .ptr .align 1 atlas_div_i32_param_1,
	.param .u64 .ptr .align 1 atlas_div_i32_param_2,
	.param .u32 atlas_div_i32_param_3
)
{
	.reg .pred 	%p<2>;
	.reg .b32 	%r<9>;
	.reg .b64 	%rd<11>;

	ld.param.u64 	%rd1, [atlas_div_i32_param_0];
	ld.param.u64 	%rd2, [atlas_div_i32_param_1];
	ld.param.u64 	%rd3, [atlas_div_i32_param_2];
	ld.param.u32 	%r2, [atlas_div_i32_param_3];
	mov.u32 	%r3, %ctaid.x;
	mov.u32 	%r4, %ntid.x;
	mov.u32 	%r5, %tid.x;
	mad.lo.s32 	%r1, %r3, %r4, %r5;
	setp.ge.u32 	%p1, %r1, %r2;
	@%p1 bra 	$L__BB18_2;
	cvta.to.global.u64 	%rd4, %rd1;
	cvta.to.global.u64 	%rd5, %rd2;
	cvta.to.global.u64 	%rd6, %rd3;
	mul.wide.u32 	%rd7, %r1, 4;
	add.s64 	%rd8, %rd4, %rd7;
	ld.global.u32 	%r6, [%rd8];
	add.s64 	%rd9, %rd5, %rd7;
	ld.global.u32 	%r7, [%rd9];
	div.s32 	%r8, %r6, %r7;
	add.s64 	%rd10, %rd6, %rd7;
	st.global.u32 	[%rd10], %r8;
$L__BB18_2:
	ret;

}
	// .globl	atlas_memcpy
.visible .entry atlas_memcpy(
	.param .u64 .ptr .align 1 atlas_memcpy_param_0,
	.param .u64 .ptr .align 1 atlas_memcpy_param_1,
	.param .u32 atlas_memcpy_param_2
)
{
	.reg .pred 	%p<2>;
	.reg .b16 	%rs<2>;
	.reg .b32 	%r<6>;
	.reg .b64 	%rd<8>;

	ld.param.u64 	%rd1, [atlas_memcpy_param_0];
	ld.param.u64 	%rd2, [atlas_memcpy_param_1];
	ld.param.u32 	%r2, [atlas_memcpy_param_2];
	mov.u32 	%r3, %ctaid.x;
	mov.u32 	%r4, %ntid.x;
	mov.u32 	%r5, %tid.x;
	mad.lo.s32 	%r1, %r3, %r4, %r5;
	setp.ge.u32 	%p1, %r1, %r2;
	@%p1 bra 	$L__BB19_2;
	cvta.to.global.u64 	%rd3, %rd1;
	cvta.to.global.u64 	%rd4, %rd2;
	cvt.u64.u32 	%rd5, %r1;
	add.s64 	%rd6, %rd3, %rd5;
	ld.global.u8 	%rs1, [%rd6];
	add.s64 	%rd7, %rd4, %rd5;
	st.global.u8 	[%rd7], %rs1;
$L__BB19_2:
	ret;

}
	// .globl	atlas_fill_f32
.visible .entry atlas_fill_f32(
	.param .u64 .ptr .align 1 atlas_fill_f32_param_0,
	.param .f32 atlas_fill_f32_param_1,
	.param .u32 atlas_fill_f32_param_2
)
{
	.reg .pred 	%p<2>;
	.reg .b32 	%r<6>;
	.reg .b32 	%f<2>;
	.reg .b64 	%rd<5>;

	ld.param.u64 	%rd1, [atlas_fill_f32_param_0];
	ld.param.f32 	%f1, [atlas_fill_f32_param_1];
	ld.param.u32 	%r2, [atlas_fill_f32_param_2];
	mov.u32 	%r3, %ctaid.x;
	mov.u32 	%r4, %ntid.x;
	mov.u32 	%r5, %tid.x;
	mad.lo.s32 	%r1, %r3, %r4, %r5;
	setp.ge.u32 	%p1, %r1, %r2;
	@%p1 bra 	$L__BB20_2;
	cvta.to.global.u64 	%rd2, %rd1;
	mul.wide.u32 	%rd3, %r1, 4;
	add.s64 	%rd4, %rd2, %rd3;
	st.global.f32 	[%rd4], %f1;
$L__BB20_2:
	ret;

}


// ===== COMPILED SASS (sm_100) =====

	.target	sm_100

	.elftype	@"ET_EXEC"


//--------------------- .note.nv.tkinfo           --------------------------
	.section	.note.nv.tkinfo,"",@"SHT_NOTE"
	.sectionflags	@"SHF_NOTE_NV_TKINFO"
	.tkinfo
        /*0018*/ 	.word	0x00000002
        /*0030*/ 	.string	""
        /*0030*/ 	.string	"ptxas"
        /*0030*/ 	.string	"Cuda compilation tools, release 13.0, V13.0.88"
        /*0030*/ 	.string	"Build cuda_13.0.r13.0/compiler.36424714_0"
        /*0030*/ 	.string	"-arch sm_100 -m 64 "



//--------------------- .note.nv.cuinfo           --------------------------
	.section	.note.nv.cuinfo,"",@"SHT_NOTE"
	.sectionflags	@"SHF_NOTE_NV_CUINFO"
        /*0018*/ 	.short	0x0002
        /*001a*/ 	.short	0x0064
        /*001c*/ 	.short	0x0082
	.zero		2


//--------------------- .nv.info                  --------------------------
	.section	.nv.info,"",@"SHT_CUDA_INFO"
	.align	4


	//----- nvinfo : EIATTR_REGCOUNT
	.align		4
        /*0000*/ 	.byte	0x04, 0x2f
        /*0002*/ 	.short	(.L_1 - .L_0)
	.align		4
.L_0:
        /*0004*/ 	.word	index@(atlas_add_f32)
        /*0008*/ 	.word	0x0000000c


	//----- nvinfo : EIATTR_FRAME_SIZE
	.align		4
.L_1:
        /*000c*/ 	.byte	0x04, 0x11
        /*000e*/ 	.short	(.L_3 - .L_2)
	.align		4
.L_2:
        /*0010*/ 	.word	index@(atlas_add_f32)
        /*0014*/ 	.word	0x00000000


	//----- nvinfo : EIATTR_REGCOUNT
	.align		4
.L_3:
        /*0018*/ 	.byte	0x04, 0x2f
        /*001a*/ 	.short	(.L_5 - .L_4)
	.align		4
.L_4:
        /*001c*/ 	.word	index@(atlas_sub_f32)
        /*0020*/ 	.word	0x0000000c


	//----- nvinfo : EIATTR_FRAME_SIZE
	.align		4
.L_5:
        /*0024*/ 	.byte	0x04, 0x11
        /*0026*/ 	.short	(.L_7 - .L_6)
	.align		4
.L_6:
        /*0028*/ 	.word	index@(atlas_sub_f32)
        /*002c*/ 	.word	0x00000000


	//----- nvinfo : EIATTR_REGCOUNT
	.align		4
.L_7:
        /*0030*/ 	.byte	0x04, 0x2f
        /*0032*/ 	.short	(.L_9 - .L_8)
	.align		4
.L_8:
        /*0034*/ 	.word	index@(atlas_mul_f32)
        /*0038*/ 	.word	0x0000000c


	//----- nvinfo : EIATTR_FRAME_SIZE
	.align		4
.L_9:
        /*003c*/ 	.byte	0x04, 0x11
        /*003e*/ 	.short	(.L_11 - .L_10)
	.align		4
.L_10:
        /*0040*/ 	.word	index@(atlas_mul_f32)
        /*0044*/ 	.word	0x00000000


	//----- nvinfo : EIATTR_REGCOUNT
	.align		4
.L_11:
        /*0048*/ 	.byte	0x04, 0x2f
        /*004a*/ 	.short	(.L_13 - .L_12)
	.align		4
.L_12:
        /*004c*/ 	.word	index@(atlas_div_f32)
        /*0050*/ 	.word	0x00000010


	//----- nvinfo : EIATTR_FRAME_SIZE
	.align		4
.L_13:
        /*0054*/ 	.byte	0x04, 0x11
        /*0056*/ 	.short	(.L_15 - .L_14)
	.align		4
.L_14:
        /*0058*/ 	.word	index@($__internal_2_$__cuda_sm3x_div_rn_noftz_f32_slowpath)
        /*005c*/ 	.word	0x00000000


	//----- nvinfo : EIATTR_FRAME_SIZE
	.align		4
.L_15:
        /*0060*/ 	.byte	0x04, 0x11
        /*0062*/ 	.short	(.L_17 - .L_16)
	.align		4
.L_16:
        /*0064*/ 	.word	index@(atlas_div_f32)
        /*0068*/ 	.word	0x00000000


	//----- nvinfo : EIATTR_REGCOUNT
	.align		4
.L_17:
        /*006c*/ 	.byte	0x04, 0x2f
        /*006e*/ 	.short	(.L_19 - .L_18)
	.align		4
.L_18:
        /*0070*/ 	.word	index@(atlas_min_f32)
        /*0074*/ 	.word	0x0000000c


	//----- nvinfo : EIATTR_FRAME_SIZE
	.align		4
.L_19:
        /*0078*/ 	.byte	0x04, 0x11
        /*007a*/ 	.short	(.L_21 - .L_20)
	.align		4
.L_20:
        /*007c*/ 	.word	index@(atlas_min_f32)
        /*0080*/ 	.word	0x00000000


	//----- nvinfo : EIATTR_REGCOUNT
	.align		4
.L_21:
        /*0084*/ 	.byte	0x04, 0x2f
        /*0086*/ 	.short	(.L_23 - .L_22)
	.align		4
.L_22:
        /*0088*/ 	.word	index@(atlas_max_f32)
        /*008c*/ 	.word	0x0000000c


	//----- nvinfo : EIATTR_FRAME_SIZE
	.align		4
.L_23:
        /*0090*/ 	.byte	0x04, 0x11
        /*0092*/ 	.short	(.L_25 - .L_24)
	.align		4
.L_24:
        /*0094*/ 	.word	index@(atlas_max_f32)
        /*0098*/ 	.word	0x00000000


	//----- nvinfo : EIATTR_REGCOUNT
	.align		4
.L_25:
        /*009c*/ 	.byte	0x04, 0x2f
        /*009e*/ 	.short	(.L_27 - .L_26)
	.align		4
.L_26:
        /*00a0*/ 	.word	index@(atlas_abs_f32)
        /*00a4*/ 	.word	0x0000000a


	//----- nvinfo : EIATTR_FRAME_SIZE
	.align		4
.L_27:
        /*00a8*/ 	.byte	0x04, 0x11
        /*00aa*/ 	.short	(.L_29 - .L_28)
	.align		4
.L_28:
        /*00ac*/ 	.word	index@(atlas_abs_f32)
        /*00b0*/ 	.word	0x00000000


	//----- nvinfo : EIATTR_REGCOUNT
	.align		4
.L_29:
        /*00b4*/ 	.byte	0x04, 0x2f
        /*00b6*/ 	.short	(.L_31 - .L_30)
	.align		4
.L_30:
        /*00b8*/ 	.word	index@(atlas_neg_f32)
        /*00bc*/ 	.word	0x0000000a


	//----- nvinfo : EIATTR_FRAME_SIZE
	.align		4
.L_31:
        /*00c0*/ 	.byte	0x04, 0x11
        /*00c2*/ 	.short	(.L_33 - .L_32)
	.align		4
.L_32:
        /*00c4*/ 	.word	index@(atlas_neg_f32)
        /*00c8*/ 	.word	0x00000000


	//----- nvinfo : EIATTR_REGCOUNT
	.align		4
.L_33:
        /*00cc*/ 	.byte	0x04, 0x2f
        /*00ce*/ 	.short	(.L_35 - .L_34)
	.align		4
.L_34:
        /*00d0*/ 	.word	index@(atlas_relu_f32)
        /*00d4*/ 	.word	0x0000000a


	//----- nvinfo : EIATTR_FRAME_SIZE
	.align		4
.L_35:
        /*00d8*/ 	.byte	0x04, 0x11
        /*00da*/ 	.short	(.L_37 - .L_36)
	.align		4
.L_36:
        /*00dc*/ 	.word	index@(atlas_relu_f32)
        /*00e0*/ 	.word	0x00000000


	//----- nvinfo : EIATTR_REGCOUNT
	.align		4
.L_37:
        /*00e4*/ 	.byte	0x04, 0x2f
        /*00e6*/ 	.short	(.L_39 - .L_38)
	.align		4
.L_38:
        /*00e8*/ 	.word	index@(atlas_sqrt_f32)
        /*00ec*/ 	.word	0x0000000c


	//----- nvinfo : EIATTR_FRAME_SIZE
	.align		4
.L_39:
        /*00f0*/ 	.byte	0x04, 0x11
        /*00f2*/ 	.short	(.L_41 - .L_40)
	.align		4
.L_40:
        /*00f4*/ 	.word	index@($__internal_1_$__cuda_sm20_sqrt_rn_f32_slowpath)
        /*00f8*/ 	.word	0x00000000


	//----- nvinfo : EIATTR_FRAME_SIZE
	.align		4
.L_41:
        /*00fc*/ 	.byte	0x04, 0x11
        /*00fe*/ 	.short	(.L_43 - .L_42)
	.align		4
.L_42:
        /*0100*/ 	.word	index@(atlas_sqrt_f32)
        /*0104*/ 	.word	0x00000000


	//----- nvinfo : EIATTR_REGCOUNT
	.align		4
.L_43:
        /*0108*/ 	.byte	0x04, 0x2f
        /*010a*/ 	.short	(.L_45 - .L_44)
	.align		4
.L_44:
        /*010c*/ 	.word	index@(atlas_sigmoid_f32)
        /*0110*/ 	.word	0x0000000e


	//----- nvinfo : EIATTR_FRAME_SIZE
	.align		4
.L_45:
        /*0114*/ 	.byte	0x04, 0x11
        /*0116*/ 	.short	(.L_47 - .L_46)
	.align		4
.L_46:
        /*0118*/ 	.word	index@($__internal_0_$__cuda_sm20_rcp_rn_f32_slowpath)
        /*011c*/ 	.word	0x00000000


	//----- nvinfo : EIATTR_FRAME_SIZE
	.align		4
.L_47:
        /*0120*/ 	.byte	0x04, 0x11
        /*0122*/ 	.short	(.L_49 - .L_48)
	.align		4
.L_48:
        /*0124*/ 	.word	index@(atlas_sigmoid_f32)
        /*0128*/ 	.word	0x00000000


	//----- nvinfo : EIATTR_REGCOUNT
	.align		4
.L_49:
        /*012c*/ 	.byte	0x04, 0x2f
        /*012e*/ 	.short	(.L_51 - .L_50)
	.align		4
.L_50:
        /*0130*/ 	.word	index@(atlas_tanh_f32)
        /*0134*/ 	.word	0x0000000e


	//----- nvinfo : EIATTR_FRAME_SIZE
	.align		4
.L_51:
        /*0138*/ 	.byte	0x04, 0x11
        /*013a*/ 	.short	(.L_53 - .L_52)
	.align		4
.L_52:
        /*013c*/ 	.word	index@(atlas_tanh_f32)
        /*0140*/ 	.word	0x00000000


	//----- nvinfo : EIATTR_REGCOUNT
	.align		4
.L_53:
        /*0144*/ 	.byte	0x04, 0x2f
        /*0146*/ 	.short	(.L_55 - .L_54)
	.align		4
.L_54:
        /*0148*/ 	.word	index@(atlas_exp_f32)
        /*014c*/ 	.word	0x0000000c


	//----- nvinfo : EIATTR_FRAME_SIZE
	.align		4
.L_55:
        /*0150*/ 	.byte	0x04, 0x11
        /*0152*/ 	.short	(.L_57 - .L_56)
	.align		4
.L_56:
        /*0154*/ 	.word	index@(atlas_exp_f32)
        /*0158*/ 	.word	0x00000000


	//----- nvinfo : EIATTR_REGCOUNT
	.align		4
.L_57:
        /*015c*/ 	.byte	0x04, 0x2f
        /*015e*/ 	.short	(.L_59 - .L_58)
	.align		4
.L_58:
        /*0160*/ 	.word	index@(atlas_log_f32)
        /*0164*/ 	.word	0x0000000c


	//----- nvinfo : EIATTR_FRAME_SIZE
	.align		4
.L_59:
        /*0168*/ 	.byte	0x04, 0x11
        /*016a*/ 	.short	(.L_61 - .L_60)
	.align		4
.L_60:
        /*016c*/ 	.word	index@(atlas_log_f32)
        /*0170*/ 	.word	0x00000000


	//----- nvinfo : EIATTR_REGCOUNT
	.align		4
.L_61:
        /*0174*/ 	.byte	0x04, 0x2f
        /*0176*/ 	.short	(.L_63 - .L_62)
	.align		4
.L_62:
        /*0178*/ 	.word	index@(atlas_mad_f32)
        /*017c*/ 	.word	0x0000000e


	//----- nvinfo : EIATTR_FRAME_SIZE
	.align		4
.L_63:
        /*0180*/ 	.byte	0x04, 0x11
        /*0182*/ 	.short	(.L_65 - .L_64)
	.align		4
.L_64:
        /*0184*/ 	.word	index@(atlas_mad_f32)
        /*0188*/ 	.word	0x00000000


	//----- nvinfo : EIATTR_REGCOUNT
	.align		4
.L_65:
        /*018c*/ 	.byte	0x04, 0x2f
        /*018e*/ 	.short	(.L_67 - .L_66)
	.align		4
.L_66:
        /*0190*/ 	.word	index@(atlas_add_i32)
        /*0194*/ 	.word	0x0000000c


	//----- nvinfo : EIATTR_FRAME_SIZE
	.align		4
.L_67:
        /*0198*/ 	.byte	0x04, 0x11
        /*019a*/ 	.short	(.L_69 - .L_68)
	.align		4
.L_68:
        /*019c*/ 	.word	index@(atlas_add_i32)
        /*01a0*/ 	.word	0x00000000


	//----- nvinfo : EIATTR_REGCOUNT
	.align		4
.L_69:
        /*01a4*/ 	.byte	0x04, 0x2f
        /*01a6*/ 	.short	(.L_71 - .L_70)
	.align		4
.L_70:
        /*01a8*/ 	.word	index@(atlas_sub_i32)
        /*01ac*/ 	.word	0x0000000c


	//----- nvinfo : EIATTR_FRAME_SIZE
	.align		4
.L_71:
        /*01b0*/ 	.byte	0x04, 0x11
        /*01b2*/ 	.short	(.L_73 - .L_72)
	.align		4
.L_72:
        /*01b4*/ 	.word	index@(atlas_sub_i32)
        /*01b8*/ 	.word	0x00000000


	//----- nvinfo : EIATTR_REGCOUNT
	.align		4
.L_73:
        /*01bc*/ 	.byte	0x04, 0x2f
        /*01be*/ 	.short	(.L_75 - .L_74)
	.align		4
.L_74:
        /*01c0*/ 	.word	index@(atlas_mul_i32)
        /*01c4*/ 	.word	0x0000000c


	//----- nvinfo : EIATTR_FRAME_SIZE
	.align		4
.L_75:
        /*01c8*/ 	.byte	0x04, 0x11
        /*01ca*/ 	.short	(.L_77 - .L_76)
	.align		4
.L_76:
        /*01cc*/ 	.word	index@(atlas_mul_i32)
        /*01d0*/ 	.word	0x00000000


	//----- nvinfo : EIATTR_REGCOUNT
	.align		4
.L_77:
        /*01d4*/ 	.byte	0x04, 0x2f
        /*01d6*/ 	.short	(.L_79 - .L_78)
	.align		4
.L_78:
        /*01d8*/ 	.word	index@(atlas_div_i32)
        /*01dc*/ 	.word	0x0000000d


	//----- nvinfo : EIATTR_FRAME_SIZE
	.align		4
.L_79:
        /*01e0*/ 	.byte	0x04, 0x11
        /*01e2*/ 	.short	(.L_81 - .L_80)
	.align		4
.L_80:
        /*01e4*/ 	.word	index@(atlas_div_i32)
        /*01e8*/ 	.word	0x00000000


	//----- nvinfo : EIATTR_REGCOUNT
	.align		4
.L_81:
        /*01ec*/ 	.byte	0x04, 0x2f
        /*01ee*/ 	.short	(.L_83 - .L_82)
	.align		4
.L_82:
        /*01f0*/ 	.word	index@(atlas_memcpy)
        /*01f4*/ 	.word	0x00000008


	//----- nvinfo : EIATTR_FRAME_SIZE
	.align		4
.L_83:
        /*01f8*/ 	.byte	0x04, 0x11
        /*01fa*/ 	.short	(.L_85 - .L_84)
	.align		4
.L_84:
        /*01fc*/ 	.word	index@(atlas_memcpy)
        /*0200*/ 	.word	0x00000000


	//----- nvinfo : EIATTR_REGCOUNT
	.align		4
.L_85:
        /*0204*/ 	.byte	0x04, 0x2f
        /*0206*/ 	.short	(.L_87 - .L_86)
	.align		4
.L_86:
        /*0208*/ 	.word	index@(atlas_fill_f32)
        /*020c*/ 	.word	0x0000000a


	//----- nvinfo : EIATTR_FRAME_SIZE
	.align		4
.L_87:
        /*0210*/ 	.byte	0x04, 0x11
        /*0212*/ 	.short	(.L_89 - .L_88)
	.align		4
.L_88:
        /*0214*/ 	.word	index@(atlas_fill_f32)
        /*0218*/ 	.word	0x00000000


	//----- nvinfo : EIATTR_MIN_STACK_SIZE
	.align		4
.L_89:
        /*021c*/ 	.byte	0x04, 0x12
        /*021e*/ 	.short	(.L_91 - .L_90)
	.align		4
.L_90:
        /*0220*/ 	.word	index@(atlas_fill_f32)
        /*0224*/ 	.word	0x00000000


	//----- nvinfo : EIATTR_MIN_STACK_SIZE
	.align		4
.L_91:
        /*0228*/ 	.byte	0x04, 0x12
        /*022a*/ 	.short	(.L_93 - .L_92)
	.align		4
.L_92:
        /*022c*/ 	.word	index@(atlas_memcpy)
        /*0230*/ 	.word	0x00000000


	//----- nvinfo : EIATTR_MIN_STACK_SIZE
	.align		4
.L_93:
        /*0234*/ 	.byte	0x04, 0x12
        /*0236*/ 	.short	(.L_95 - .L_94)
	.align		4
.L_94:
        /*0238*/ 	.word	index@(atlas_div_i32)
        /*023c*/ 	.word	0x00000000


	//----- nvinfo : EIATTR_MIN_STACK_SIZE
	.align		4
.L_95:
        /*0240*/ 	.byte	0x04, 0x12
        /*0242*/ 	.short	(.L_97 - .L_96)
	.align		4
.L_96:
        /*0244*/ 	.word	index@(atlas_mul_i32)
        /*0248*/ 	.word	0x00000000


	//----- nvinfo : EIATTR_MIN_STACK_SIZE
	.align		4
.L_97:
        /*024c*/ 	.byte	0x04, 0x12
        /*024e*/ 	.short	(.L_99 - .L_98)
	.align		4
.L_98:
        /*0250*/ 	.word	index@(atlas_sub_i32)
        /*0254*/ 	.word	0x00000000


	//----- nvinfo : EIATTR_MIN_STACK_SIZE
	.align		4
.L_99:
        /*0258*/ 	.byte	0x04, 0x12
        /*025a*/ 	.short	(.L_101 - .L_100)
	.align		4
.L_100:
        /*025c*/ 	.word	index@(atlas_add_i32)
        /*0260*/ 	.word	0x00000000


	//----- nvinfo : EIATTR_MIN_STACK_SIZE
	.align		4
.L_101:
        /*0264*/ 	.byte	0x04, 0x12
        /*0266*/ 	.short	(.L_103 - .L_102)
	.align		4
.L_102:
        /*0268*/ 	.word	index@(atlas_mad_f32)
        /*026c*/ 	.word	0x00000000


	//----- nvinfo : EIATTR_MIN_STACK_SIZE
	.align		4
.L_103:
        /*0270*/ 	.byte	0x04, 0x12
        /*0272*/ 	.short	(.L_105 - .L_104)
	.align		4
.L_104:
        /*0274*/ 	.word	index@(atlas_log_f32)
        /*0278*/ 	.word	0x00000000


	//----- nvinfo : EIATTR_MIN_STACK_SIZE
	.align		4
.L_105:
        /*027c*/ 	.byte	0x04, 0x12
        /*027e*/ 	.short	(.L_107 - .L_106)
	.align		4
.L_106:
        /*0280*/ 	.word	index@(atlas_exp_f32)
        /*0284*/ 	.word	0x00000000


	//----- nvinfo : EIATTR_MIN_STACK_SIZE
	.align		4
.L_107:
        /*0288*/ 	.byte	0x04, 0x12
        /*028a*/ 	.short	(.L_109 - .L_108)
	.align		4
.L_108:
        /*028c*/ 	.word	index@(atlas_tanh_f32)
        /*0290*/ 	.word	0x00000000


	//----- nvinfo : EIATTR_MIN_STACK_SIZE
	.align		4
.L_109:
        /*0294*/ 	.byte	0x04, 0x12
        /*0296*/ 	.short	(.L_111 - .L_110)
	.align		4
.L_110:
        /*0298*/ 	.word	index@(atlas_sigmoid_f32)
        /*029c*/ 	.word	0x00000000


	//----- nvinfo : EIATTR_MIN_STACK_SIZE
	.align		4
.L_111:
        /*02a0*/ 	.byte	0x04, 0x12
        /*02a2*/ 	.short	(.L_113 - .L_112)
	.align		4
.L_112:
        /*02a4*/ 	.word	index@(atlas_sqrt_f32)
        /*02a8*/ 	.word	0x00000000


	//----- nvinfo : EIATTR_MIN_STACK_SIZE
	.align		4
.L_113:
        /*02ac*/ 	.byte	0x04, 0x12
        /*02ae*/ 	.short	(.L_115 - .L_114)
	.align		4
.L_114:
        /*02b0*/ 	.word	index@(atlas_relu_f32)
        /*02b4*/ 	.word	0x00000000


	//----- nvinfo : EIATTR_MIN_STACK_SIZE
	.align		4
.L_115:
        /*02b8*/ 	.byte	0x04, 0x12
        /*02ba*/ 	.short	(.L_117 - .L_116)
	.align		4
.L_116:
        /*02bc*/ 	.word	index@(atlas_neg_f32)
        /*02c0*/ 	.word	0x00000000


	//----- nvinfo : EIATTR_MIN_STACK_SIZE
	.align		4
.L_117:
        /*02c4*/ 	.byte	0x04, 0x12
        /*02c6*/ 	.short	(.L_119 - .L_118)
	.align		4
.L_118:
        /*02c8*/ 	.word	index@(atlas_abs_f32)
        /*02cc*/ 	.word	0x00000000


	//----- nvinfo : EIATTR_MIN_STACK_SIZE
	.align		4
.L_119:
        /*02d0*/ 	.byte	0x04, 0x12
        /*02d2*/ 	.short	(.L_121 - .L_120)
	.align		4
.L_120:
        /*02d4*/ 	.word	index@(atlas_max_f32)
        /*02d8*/ 	.word	0x00000000


	//----- nvinfo : EIATTR_MIN_STACK_SIZE
	.align		4
.L_121:
        /*02dc*/ 	.byte	0x04, 0x12
        /*02de*/ 	.short	(.L_123 - .L_122)
	.align		4
.L_122:
        /*02e0*/ 	.word	index@(atlas_min_f32)
        /*02e4*/ 	.word	0x00000000


	//----- nvinfo : EIATTR_MIN_STACK_SIZE
	.align		4
.L_123:
        /*02e8*/ 	.byte	0x04, 0x12
        /*02ea*/ 	.short	(.L_125 - .L_124)
	.align		4
.L_124:
        /*02ec*/ 	.word	index@(atlas_div_f32)
        /*02f0*/ 	.word	0x00000000


	//----- nvinfo : EIATTR_MIN_STACK_SIZE
	.align		4
.L_125:
        /*02f4*/ 	.byte	0x04, 0x12
        /*02f6*/ 	.short	(.L_127 - .L_126)
	.align		4
.L_126:
        /*02f8*/ 	.word	index@(atlas_mul_f32)
        /*02fc*/ 	.word	0x00000000


	//----- nvinfo : EIATTR_MIN_STACK_SIZE
	.align		4
.L_127:
        /*0300*/ 	.byte	0x04, 0x12
        /*0302*/ 	.short	(.L_129 - .L_128)
	.align		4
.L_128:
        /*0304*/ 	.word	index@(atlas_sub_f32)
        /*0308*/ 	.word	0x00000000


	//----- nvinfo : EIATTR_MIN_STACK_SIZE
	.align		4
.L_129:
        /*030c*/ 	.byte	0x04, 0x12
        /*030e*/ 	.short	(.L_131 - .L_130)
	.align		4
.L_130:
        /*0310*/ 	.word	index@(atlas_add_f32)
        /*0314*/ 	.word	0x00000000
.L_131:


//--------------------- .nv.compat                --------------------------
	.section	.nv.compat,"",@"SHT_CUDA_COMPAT_INFO"
	.align	4
        /*0000*/ 	.byte	0x02, 0x09, 0x00, 0x00, 0x02, 0x02, 0x01, 0x00, 0x02, 0x05, 0x05, 0x00, 0x03, 0x07, 0x01, 0x01
        /*0010*/ 	.byte	0x02, 0x03, 0x00, 0x00, 0x02, 0x06, 0x01, 0x00, 0x04, 0x0b, 0x08, 0x00, 0x01, 0x00, 0x00, 0x00
        /*0020*/ 	.byte	0x00, 0x00, 0x00, 0x00


//--------------------- .nv.info.atlas_fill_f32   --------------------------
	.section	.nv.info.atlas_fill_f32,"",@"SHT_CUDA_INFO"
	.sectionflags	@""
	.align	4


	//----- nvinfo : EIATTR_CUDA_API_VERSION
	.align		4
        /*0000*/ 	.byte	0x04, 0x37
        /*0002*/ 	.short	(.L_133 - .L_132)
.L_132:
        /*0004*/ 	.word	0x00000082


	//----- nvinfo : EIATTR_KPARAM_INFO
	.align		4
.L_133:
        /*0008*/ 	.byte	0x04, 0x17
        /*000a*/ 	.short	(.L_135 - .L_134)
.L_134:
        /*000c*/ 	.word	0x00000000
        /*0010*/ 	.short	0x0002
        /*0012*/ 	.short	0x000c
        /*0014*/ 	.byte	0x00, 0xf0, 0x11, 0x00


	//----- nvinfo : EIATTR_KPARAM_INFO
	.align		4
.L_135:
        /*0018*/ 	.byte	0x04, 0x17
        /*001a*/ 	.short	(.L_137 - .L_136)
.L_136:
        /*001c*/ 	.word	0x00000000
        /*0020*/ 	.short	0x0001
        /*0022*/ 	.short	0x0008
        /*0024*/ 	.byte	0x00, 0xf0, 0x11, 0x00


	//----- nvinfo : EIATTR_KPARAM_INFO
	.align		4
.L_137:
        /*0028*/ 	.byte	0x04, 0x17
        /*002a*/ 	.short	(.L_139 - .L_138)
.L_138:
        /*002c*/ 	.word	0x00000000
        /*0030*/ 	.short	0x0000
        /*0032*/ 	.short	0x0000
        /*0034*/ 	.byte	0x00, 0xf5, 0x21, 0x00


	//----- nvinfo : EIATTR_SPARSE_MMA_MASK
	.align		4
.L_139:
        /*0038*/ 	.byte	0x03, 0x50
        /*003a*/ 	.short	0x0000


	//----- nvinfo : EIATTR_MAXREG_COUNT
	.align		4
        /*003c*/ 	.byte	0x03, 0x1b
        /*003e*/ 	.short	0x00ff


	//----- nvinfo : EIATTR_MERCURY_ISA_VERSION
	.align		4
        /*0040*/ 	.byte	0x03, 0x5f
        /*0042*/ 	.short	0x0101


	//----- nvinfo : EIATTR_VRC_CTA_INIT_COUNT
	.align		4
        /*0044*/ 	.byte	0x02, 0x4a
	.zero		1
	.zero		1


	//----- nvinfo : EIATTR_EXIT_INSTR_OFFSETS
	.align		4
        /*0048*/ 	.byte	0x04, 0x1c
        /*004a*/ 	.short	(.L_141 - .L_140)


	//   ....[0]....
.L_140:
        /*004c*/ 	.word	0x00000070


	//   ....[1]....
        /*0050*/ 	.word	0x000000d0


	//----- nvinfo : EIATTR_CBANK_PARAM_SIZE
	.align		4
.L_141:
        /*0054*/ 	.byte	0x03, 0x19
        /*0056*/ 	.short	0x0010


	//----- nvinfo : EIATTR_PARAM_CBANK
	.align		4
        /*0058*/ 	.byte	0x04, 0x0a
        /*005a*/ 	.short	(.L_143 - .L_142)
	.align		4
.L_142:
        /*005c*/ 	.word	index@(.nv.constant0.atlas_fill_f32)
        /*0060*/ 	.short	0x0380
        /*0062*/ 	.short	0x0010


	//----- nvinfo : EIATTR_SW_WAR
	.align		4
.L_143:
        /*0064*/ 	.byte	0x04, 0x36
        /*0066*/ 	.short	(.L_145 - .L_144)
.L_144:
        /*0068*/ 	.word	0x00000008
.L_145:


//--------------------- .nv.info.atlas_memcpy     --------------------------
	.section	.nv.info.atlas_memcpy,"",@"SHT_CUDA_INFO"
	.sectionflags	@""
	.align	4


	//----- nvinfo : EIATTR_CUDA_API_VERSION
	.align		4
        /*0000*/ 	.byte	0x04, 0x37
        /*0002*/ 	.short	(.L_147 - .L_146)
.L_146:
        /*0004*/ 	.word	0x00000082


	//----- nvinfo : EIATTR_KPARAM_INFO
	.align		4
.L_147:
        /*0008*/ 	.byte	0x04, 0x17
        /*000a*/ 	.short	(.L_149 - .L_148)
.L_148:
        /*000c*/ 	.word	0x00000000
        /*0010*/ 	.short	0x0002
        /*0012*/ 	.short	0x0010
        /*0014*/ 	.byte	0x00, 0xf0, 0x11, 0x00


	//----- nvinfo : EIATTR_KPARAM_INFO
	.align		4
.L_149:
        /*0018*/ 	.byte	0x04, 0x17
        /*001a*/ 	.short	(.L_151 - .L_150)
.L_150:
        /*001c*/ 	.word	0x00000000
        /*0020*/ 	.short	0x0001
        /*0022*/ 	.short	0x0008
        /*0024*/ 	.byte	0x00, 0xf5, 0x21, 0x00


	//----- nvinfo : EIATTR_KPARAM_INFO
	.align		4
.L_151:
        /*0028*/ 	.byte	0x04, 0x17
        /*002a*/ 	.short	(.L_153 - .L_152)
.L_152:
        /*002c*/ 	.word	0x00000000
        /*0030*/ 	.short	0x0000
        /*0032*/ 	.short	0x0000
        /*0034*/ 	.byte	0x00, 0xf5, 0x21, 0x00


	//----- nvinfo : EIATTR_SPARSE_MMA_MASK
	.align		4
.L_153:
        /*0038*/ 	.byte	0x03, 0x50
        /*003a*/ 	.short	0x0000


	//----- nvinfo : EIATTR_MAXREG_COUNT
	.align		4
        /*003c*/ 	.byte	0x03, 0x1b
        /*003e*/ 	.short	0x00ff


	//----- nvinfo : EIATTR_MERCURY_ISA_VERSION
	.align		4
        /*0040*/ 	.byte	0x03, 0x5f
        /*0042*/ 	.short	0x0101


	//----- nvinfo : EIATTR_VRC_CTA_INIT_COUNT
	.align		4
        /*0044*/ 	.byte	0x02, 0x4a
	.zero		1
	.zero		1


	//----- nvinfo : EIATTR_EXIT_INSTR_OFFSETS
	.align		4
        /*0048*/ 	.byte	0x04, 0x1c
        /*004a*/ 	.short	(.L_155 - .L_154)


	//   ....[0]....
.L_154:
        /*004c*/ 	.word	0x00000070


	//   ....[1]....
        /*0050*/ 	.word	0x00000100


	//----- nvinfo : EIATTR_CBANK_PARAM_SIZE
	.align		4
.L_155:
        /*0054*/ 	.byte	0x03, 0x19
        /*0056*/ 	.short	0x0014


	//----- nvinfo : EIATTR_PARAM_CBANK
	.align		4
        /*0058*/ 	.byte	0x04, 0x0a
        /*005a*/ 	.short	(.L_157 - .L_156)
	.align		4
.L_156:
        /*005c*/ 	.word	index@(.nv.constant0.atlas_memcpy)
        /*0060*/ 	.short	0x0380
        /*0062*/ 	.short	0x0014


	//----- nvinfo : EIATTR_SW_WAR
	.align		4
.L_157:
        /*0064*/ 	.byte	0x04, 0x36
        /*0066*/ 	.short	(.L_159 - .L_158)
.L_158:
        /*0068*/ 	.word	0x00000008
.L_159:


//--------------------- .nv.info.atlas_div_i32    --------------------------
	.section	.nv.info.atlas_div_i32,"",@"SHT_CUDA_INFO"
	.sectionflags	@""
	.align	4


	//----- nvinfo : EIATTR_CUDA_API_VERSION
	.align		4
        /*0000*/ 	.byte	0x04, 0x37
        /*0002*/ 	.short	(.L_161 - .L_160)
.L_160:
        /*0004*/ 	.word	0x00000082


	//----- nvinfo : EIATTR_KPARAM_INFO
	.align		4
.L_161:
        /*0008*/ 	.byte	0x04, 0x17
        /*000a*/ 	.short	(.L_163 - .L_162)
.L_162:
        /*000c*/ 	.word	0x00000000
        /*0010*/ 	.short	0x0003
        /*0012*/ 	.short	0x0018
        /*0014*/ 	.byte	0x00, 0xf0, 0x11, 0x00


	//----- nvinfo : EIATTR_KPARAM_INFO
	.align		4
.L_163:
        /*0018*/ 	.byte	0x04, 0x17
        /*001a*/ 	.short	(.L_165 - .L_164)
.L_164:
        /*001c*/ 	.word	0x00000000
        /*0020*/ 	.short	0x0002
        /*0022*/ 	.short	0x0010
        /*0024*/ 	.byte	0x00, 0xf5, 0x21, 0x00


	//----- nvinfo : EIATTR_KPARAM_INFO
	.align		4
.L_165:
        /*0028*/ 	.byte	0x04, 0x17
        /*002a*/ 	.short	(.L_167 - .L_166)
.L_166:
        /*002c*/ 	.word	0x00000000
        /*0030*/ 	.short	0x0001
        /*0032*/ 	.short	0x0008
        /*0034*/ 	.byte	0x00, 0xf5, 0x21, 0x00


	//----- nvinfo : EIATTR_KPARAM_INFO
	.align		4
.L_167:
        /*0038*/ 	.byte	0x04, 0x17
        /*003a*/ 	.short	(.L_169 - .L_168)
.L_168:
        /*003c*/ 	.word	0x00000000
        /*0040*/ 	.short	0x0000
        /*0042*/ 	.short	0x0000
        /*0044*/ 	.byte	0x00, 0xf5, 0x21, 0x00


	//----- nvinfo : EIATTR_SPARSE_MMA_MASK
	.align		4
.L_169:
        /*0048*/ 	.byte	0x03, 0x50
        /*004a*/ 	.short	0x0000


	//----- nvinfo : EIATTR_MAXREG_COUNT
	.align		4
        /*004c*/ 	.byte	0x03, 0x1b
        /*004e*/ 	.short	0x00ff


	//----- nvinfo : EIATTR_MERCURY_ISA_VERSION
	.align		4
        /*0050*/ 	.byte	0x03, 0x5f
        /*0052*/ 	.short	0x0101


	//----- nvinfo : EIATTR_VRC_CTA_INIT_COUNT
	.align		4
        /*0054*/ 	.byte	0x02, 0x4a
	.zero		1
	.zero		1


	//----- nvinfo : EIATTR_EXIT_INSTR_OFFSETS
	.align		4
        /*0058*/ 	.byte	0x04, 0x1c
        /*005a*/ 	.short	(.L_171 - .L_170)


	//   ....[0]....
.L_170:
        /*005c*/ 	.word	0x00000070


	//   ....[1]....
        /*0060*/ 	.word	0x000002a0


	//----- nvinfo : EIATTR_CBANK_PARAM_SIZE
	.align		4
.L_171:
        /*0064*/ 	.byte	0x03, 0x19
        /*0066*/ 	.short	0x001c


	//----- nvinfo : EIATTR_PARAM_CBANK
	.align		4
        /*0068*/ 	.byte	0x04, 0x0a
        /*006a*/ 	.short	(.L_173 - .L_172)
	.align		4
.L_172:
        /*006c*/ 	.word	index@(.nv.constant0.atlas_div_i32)
        /*0070*/ 	.short	0x0380
        /*0072*/ 	.short	0x001c


	//----- nvinfo : EIATTR_SW_WAR
	.align		4
.L_173:
        /*0074*/ 	.byte	0x04, 0x36
        /*0076*/ 	.short	(.L_175 - .L_174)
.L_174:
        /*0078*/ 	.word	0x00000008
.L_175:


//--------------------- .nv.info.atlas_mul_i32    --------------------------
	.section	.nv.info.atlas_mul_i32,"",@"SHT_CUDA_INFO"
	.sectionflags	@""
	.align	4


	//----- nvinfo : EIATTR_CUDA_API_VERSION
	.align		4
        /*0000*/ 	.byte	0x04, 0x37
        /*0002*/ 	.short	(.L_177 - .L_176)
.L_176:
        /*0004*/ 	.word	0x00000082


	//----- nvinfo : EIATTR_KPARAM_INFO
	.align		4
.L_177:
        /*0008*/ 	.byte	0x04, 0x17
        /*000a*/ 	.short	(.L_179 - .L_178)
.L_178:
        /*000c*/ 	.word	0x00000000
        /*0010*/ 	.short	0x0003
        /*0012*/ 	.short	0x0018
        /*0014*/ 	.byte	0x00, 0xf0, 0x11, 0x00


	//----- nvinfo : EIATTR_KPARAM_INFO
	.align		4
.L_179:
        /*0018*/ 	.byte	0x04, 0x17
        /*001a*/ 	.short	(.L_181 - .L_180)
.L_180:
        /*001c*/ 	.word	0x00000000
        /*0020*/ 	.short	0x0002
        /*0022*/ 	.short	0x0010
        /*0024*/ 	.byte	0x00, 0xf5, 0x21, 0x00


	//----- nvinfo : EIATTR_KPARAM_INFO
	.align		4
.L_181:
        /*0028*/ 	.byte	0x04, 0x17
        /*002a*/ 	.short	(.L_183 - .L_182)
.L_182:
        /*002c*/ 	.word	0x00000000
        /*0030*/ 	.short	0x0001
        /*0032*/ 	.short	0x0008
        /*0034*/ 	.byte	0x00, 0xf5, 0x21, 0x00


	//----- nvinfo : EIATTR_KPARAM_INFO
	.align		4
.L_183:
        /*0038*/ 	.byte	0x04, 0x17
        /*003a*/ 	.short	(.L_185 - .L_184)
.L_184:
        /*003c*/ 	.word	0x00000000
        /*0040*/ 	.short	0x0000
        /*0042*/ 	.short	0x0000
        /*0044*/ 	.byte	0x00, 0xf5, 0x21, 0x00


	//----- nvinfo : EIATTR_SPARSE_MMA_MASK
	.align		4
.L_185:
        /*0048*/ 	.byte	0x03, 0x50
        /*004a*/ 	.short	0x0000


	//----- nvinfo : EIATTR_MAXREG_COUNT
	.align		4
        /*004c*/ 	.byte	0x03, 0x1b
        /*004e*/ 	.short	0x00ff


	//----- nvinfo : EIATTR_MERCURY_ISA_VERSION
	.align		4
        /*0050*/ 	.byte	0x03, 0x5f
        /*0052*/ 	.short	0x0101


	//----- nvinfo : EIATTR_VRC_CTA_INIT_COUNT
	.align		4
        /*0054*/ 	.byte	0x02, 0x4a
	.zero		1
	.zero		1


	//----- nvinfo : EIATTR_EXIT_INSTR_OFFSETS
	.align		4
        /*0058*/ 	.byte	0x04, 0x1c
        /*005a*/ 	.short	(.L_187 - .L_186)


	//   ....[0]....
.L_186:
        /*005c*/ 	.word	0x00000070


	//   ....[1]....
        /*0060*/ 	.word	0x00000130


	//----- nvinfo : EIATTR_CBANK_PARAM_SIZE
	.align		4
.L_187:
        /*0064*/ 	.byte	0x03, 0x19
        /*0066*/ 	.short	0x001c


	//----- nvinfo : EIATTR_PARAM_CBANK
	.align		4
        /*0068*/ 	.byte	0x04, 0x0a
        /*006a*/ 	.short	(.L_189 - .L_188)
	.align		4
.L_188:
        /*006c*/ 	.word	index@(.nv.constant0.atlas_mul_i32)
        /*0070*/ 	.short	0x0380
        /*0072*/ 	.short	0x001c


	//----- nvinfo : EIATTR_SW_WAR
	.align		4
.L_189:
        /*0074*/ 	.byte	0x04, 0x36
        /*0076*/ 	.short	(.L_191 - .L_190)
.L_190:
        /*0078*/ 	.word	0x00000008
.L_191:


//--------------------- .nv.info.atlas_sub_i32    --------------------------
	.section	.nv.info.atlas_sub_i32,"",@"SHT_CUDA_INFO"
	.sectionflags	@""
	.align	4


	//----- nvinfo : EIATTR_CUDA_API_VERSION
	.align		4
        /*0000*/ 	.byte	0x04, 0x37
        /*0002*/ 	.short	(.L_193 - .L_192)
.L_192:
        /*0004*/ 	.word	0x00000082


	//----- nvinfo : EIATTR_KPARAM_INFO
	.align		4
.L_193:
        /*0008*/ 	.byte	0x04, 0x17
        /*000a*/ 	.short	(.L_195 - .L_194)
.L_194:
        /*000c*/ 	.word	0x00000000
        /*0010*/ 	.short	0x0003
        /*0012*/ 	.short	0x0018
        /*0014*/ 	.byte	0x00, 0xf0, 0x11, 0x00


	//----- nvinfo : EIATTR_KPARAM_INFO
	.align		4
.L_195:
        /*0018*/ 	.byte	0x04, 0x17
        /*001a*/ 	.short	(.L_197 - .L_196)
.L_196:
        /*001c*/ 	.word	0x00000000
        /*0020*/ 	.short	0x0002
        /*0022*/ 	.short	0x0010
        /*0024*/ 	.byte	0x00, 0xf5, 0x21, 0x00


	//----- nvinfo : EIATTR_KPARAM_INFO
	.align		4
.L_197:
        /*0028*/ 	.byte	0x04, 0x17
        /*002a*/ 	.short	(.L_199 - .L_198)
.L_198:
        /*002c*/ 	.word	0x00000000
        /*0030*/ 	.short	0x0001
        /*0032*/ 	.short	0x0008
        /*0034*/ 	.byte	0x00, 0xf5, 0x21, 0x00


	//----- nvinfo : EIATTR_KPARAM_INFO
	.align		4
.L_199:
        /*0038*/ 	.byte	0x04, 0x17
        /*003a*/ 	.short	(.L_201 - .L_200)
.L_200:
        /*003c*/ 	.word	0x00000000
        /*0040*/ 	.short	0x0000
        /*0042*/ 	.short	0x0000
        /*0044*/ 	.byte	0x00, 0xf5, 0x21, 0x00


	//----- nvinfo : EIATTR_SPARSE_MMA_MASK
	.align		4
.L_201:
        /*0048*/ 	.byte	0x03, 0x50
        /*004a*/ 	.short	0x0000


	//----- nvinfo : EIATTR_MAXREG_COUNT
	.align		4
        /*004c*/ 	.byte	0x03, 0x1b
        /*004e*/ 	.short	0x00ff


	//----- nvinfo : EIATTR_MERCURY_ISA_VERSION
	.align		4
        /*0050*/ 	.byte	0x03, 0x5f
        /*0052*/ 	.short	0x0101


	//----- nvinfo : EIATTR_VRC_CTA_INIT_COUNT
	.align		4
        /*0054*/ 	.byte	0x02, 0x4a
	.zero		1
	.zero		1


	//----- nvinfo : EIATTR_EXIT_INSTR_OFFSETS
	.align		4
        /*0058*/ 	.byte	0x04, 0x1c
        /*005a*/ 	.short	(.L_203 - .L_202)


	//   ....[0]....
.L_202:
        /*005c*/ 	.word	0x00000070


	//   ....[1]....
        /*0060*/ 	.word	0x00000130


	//----- nvinfo : EIATTR_CBANK_PARAM_SIZE
	.align		4
.L_203:
        /*0064*/ 	.byte	0x03, 0x19
        /*0066*/ 	.short	0x001c


	//----- nvinfo : EIATTR_PARAM_CBANK
	.align		4
        /*0068*/ 	.byte	0x04, 0x0a
        /*006a*/ 	.short	(.L_205 - .L_204)
	.align		4
.L_204:
        /*006c*/ 	.word	index@(.nv.constant0.atlas_sub_i32)
        /*0070*/ 	.short	0x0380
        /*0072*/ 	.short	0x001c


	//----- nvinfo : EIATTR_SW_WAR
	.align		4
.L_205:
        /*0074*/ 	.byte	0x04, 0x36
        /*0076*/ 	.short	(.L_207 - .L_206)
.L_206:
        /*0078*/ 	.word	0x00000008
.L_207:


//--------------------- .nv.info.atlas_add_i32    --------------------------
	.section	.nv.info.atlas_add_i32,"",@"SHT_CUDA_INFO"
	.sectionflags	@""
	.align	4


	//----- nvinfo : EIATTR_CUDA_API_VERSION
	.align		4
        /*0000*/ 	.byte	0x04, 0x37
        /*0002*/ 	.short	(.L_209 - .L_208)
.L_208:
        /*0004*/ 	.word	0x00000082


	//----- nvinfo : EIATTR_KPARAM_INFO
	.align		4
.L_209:
        /*0008*/ 	.byte	0x04, 0x17
        /*000a*/ 	.short	(.L_211 - .L_210)
.L_210:
        /*000c*/ 	.word	0x00000000
        /*0010*/ 	.short	0x0003
        /*0012*/ 	.short	0x0018
        /*0014*/ 	.byte	0x00, 0xf0, 0x11, 0x00


	//----- nvinfo : EIATTR_KPARAM_INFO
	.align		4
.L_211:
        /*0018*/ 	.byte	0x04, 0x17
        /*001a*/ 	.short	(.L_213 - .L_212)
.L_212:
        /*001c*/ 	.word	0x00000000
        /*0020*/ 	.short	0x0002
        /*0022*/ 	.short	0x0010
        /*0024*/ 	.byte	0x00, 0xf5, 0x21, 0x00


	//----- nvinfo : EIATTR_KPARAM_INFO
	.align		4
.L_213:
        /*0028*/ 	.byte	0x04, 0x17
        /*002a*/ 	.short	(.L_215 - .L_214)
.L_214:
        /*002c*/ 	.word	0x00000000
        /*0030*/ 	.short	0x0001
        /*0032*/ 	.short	0x0008
        /*0034*/ 	.byte	0x00, 0xf5, 0x21, 0x00


	//----- nvinfo : EIATTR_KPARAM_INFO
	.align		4
.L_215:
        /*0038*/ 	.byte	0x04, 0x17
        /*003a*/ 	.short	(.L_217 - .L_216)
.L_216:
        /*003c*/ 	.word	0x00000000
        /*0040*/ 	.short	0x0000
        /*0042*/ 	.short	0x0000
        /*0044*/ 	.byte	0x00, 0xf5, 0x21, 0x00


	//----- nvinfo : EIATTR_SPARSE_MMA_MASK
	.align		4
.L_217:
        /*0048*/ 	.byte	0x03, 0x50
        /*004a*/ 	.short	0x0000


	//----- nvinfo : EIATTR_MAXREG_COUNT
	.align		4
        /*004c*/ 	.byte	0x03, 0x1b
        /*004e*/ 	.short	0x00ff


	//----- nvinfo : EIATTR_MERCURY_ISA_VERSION
	.align		4
        /*0050*/ 	.byte	0x03, 0x5f
        /*0052*/ 	.short	0x0101


	//----- nvinfo : EIATTR_VRC_CTA_INIT_COUNT
	.align		4
        /*0054*/ 	.byte	0x02, 0x4a
	.zero		1
	.zero		1


	//----- nvinfo : EIATTR_EXIT_INSTR_OFFSETS
	.align		4
        /*0058*/ 	.byte	0x04, 0x1c
        /*005a*/ 	.short	(.L_219 - .L_218)


	//   ....[0]....
.L_218:
        /*005c*/ 	.word	0x00000070


	//   ....[1]....
        /*0060*/ 	.word	0x00000130


	//----- nvinfo : EIATTR_CBANK_PARAM_SIZE
	.align		4
.L_219:
        /*0064*/ 	.byte	0x03, 0x19
        /*0066*/ 	.short	0x001c


	//----- nvinfo : EIATTR_PARAM_CBANK
	.align		4
        /*0068*/ 	.byte	0x04, 0x0a
        /*006a*/ 	.short	(.L_221 - .L_220)
	.align		4
.L_220:
        /*006c*/ 	.word	index@(.nv.constant0.atlas_add_i32)
        /*0070*/ 	.short	0x0380
        /*0072*/ 	.short	0x001c


	//----- nvinfo : EIATTR_SW_WAR
	.align		4
.L_221:
        /*0074*/ 	.byte	0x04, 0x36
        /*0076*/ 	.short	(.L_223 - .L_222)
.L_222:
        /*0078*/ 	.word	0x00000008
.L_223:


//--------------------- .nv.info.atlas_mad_f32    --------------------------
	.section	.nv.info.atlas_mad_f32,"",@"SHT_CUDA_INFO"
	.sectionflags	@""
	.align	4


	//----- nvinfo : EIATTR_CUDA_API_VERSION
	.align		4
        /*0000*/ 	.byte	0x04, 0x37
        /*0002*/ 	.short	(.L_225 - .L_224)
.L_224:
        /*0004*/ 	.word	0x00000082


	//----- nvinfo : EIATTR_KPARAM_INFO
	.align		4
.L_225:
        /*0008*/ 	.byte	0x04, 0x17
        /*000a*/ 	.short	(.L_227 - .L_226)
.L_226:
        /*000c*/ 	.word	0x00000000
        /*0010*/ 	.short	0x0004
        /*0012*/ 	.short	0x0020
        /*0014*/ 	.byte	0x00, 0xf0, 0x11, 0x00


	//----- nvinfo : EIATTR_KPARAM_INFO
	.align		4
.L_227:
        /*0018*/ 	.byte	0x04, 0x17
        /*001a*/ 	.short	(.L_229 - .L_228)
.L_228:
        /*001c*/ 	.word	0x00000000
        /*0020*/ 	.short	0x0003
        /*0022*/ 	.short	0x0018
        /*0024*/ 	.byte	0x00, 0xf5, 0x21, 0x00


	//----- nvinfo : EIATTR_KPARAM_INFO
	.align		4
.L_229:
        /*0028*/ 	.byte	0x04, 0x17
        /*002a*/ 	.short	(.L_231 - .L_230)
.L_230:
        /*002c*/ 	.word	0x00000000
        /*0030*/ 	.short	0x0002
        /*0032*/ 	.short	0x0010
        /*0034*/ 	.byte	0x00, 0xf5, 0x21, 0x00


	//----- nvinfo : EIATTR_KPARAM_INFO
	.align		4
.L_231:
        /*0038*/ 	.byte	0x04, 0x17
        /*003a*/ 	.short	(.L_233 - .L_232)
.L_232:
        /*003c*/ 	.word	0x00000000
        /*0040*/ 	.short	0x0001
        /*0042*/ 	.short	0x0008
        /*0044*/ 	.byte	0x00, 0xf5, 0x21, 0x00


	//----- nvinfo : EIATTR_KPARAM_INFO
	.align		4
.L_233:
        /*0048*/ 	.byte	0x04, 0x17
        /*004a*/ 	.short	(.L_235 - .L_234)
.L_234:
        /*004c*/ 	.word	0x00000000
        /*0050*/ 	.short	0x0000
        /*0052*/ 	.short	0x0000
        /*0054*/ 	.byte	0x00, 0xf5, 0x21, 0x00


	//----- nvinfo : EIATTR_SPARSE_MMA_MASK
	.align		4
.L_235:
        /*0058*/ 	.byte	0x03, 0x50
        /*005a*/ 	.short	0x0000


	//----- nvinfo : EIATTR_MAXREG_COUNT
	.align		4
        /*005c*/ 	.byte	0x03, 0x1b
        /*005e*/ 	.short	0x00ff


	//----- nvinfo : EIATTR_MERCURY_ISA_VERSION
	.align		4
        /*0060*/ 	.byte	0x03, 0x5f
        /*0062*/ 	.short	0x0101


	//----- nvinfo : EIATTR_VRC_CTA_INIT_COUNT
	.align		4
        /*0064*/ 	.byte	0x02, 0x4a
	.zero		1
	.zero		1


	//----- nvinfo : EIATTR_EXIT_INSTR_OFFSETS
	.align		4
        /*0068*/ 	.byte	0x04, 0x1c
        /*006a*/ 	.short	(.L_237 - .L_236)


	//   ....[0]....
.L_236:
        /*006c*/ 	.word	0x00000070


	//   ....[1]....
        /*0070*/ 	.word	0x00000160


	//----- nvinfo : EIATTR_CBANK_PARAM_SIZE
	.align		4
.L_237:
        /*0074*/ 	.byte	0x03, 0x19
        /*0076*/ 	.short	0x0024


	//----- nvinfo : EIATTR_PARAM_CBANK
	.align		4
        /*0078*/ 	.byte	0x04, 0x0a
        /*007a*/ 	.short	(.L_239 - .L_238)
	.align		4
.L_238:
        /*007c*/ 	.word	index@(.nv.constant0.atlas_mad_f32)
        /*0080*/ 	.short	0x0380
        /*0082*/ 	.short	0x0024


	//----- nvinfo : EIATTR_SW_WAR
	.align		4
.L_239:
        /*0084*/ 	.byte	0x04, 0x36
        /*0086*/ 	.short	(.L_241 - .L_240)
.L_240:
        /*0088*/ 	.word	0x00000008
.L_241:


//--------------------- .nv.info.atlas_log_f32    --------------------------
	.section	.nv.info.atlas_log_f32,"",@"SHT_CUDA_INFO"
	.sectionflags	@""
	.align	4


	//----- nvinfo : EIATTR_CUDA_API_VERSION
	.align		4
        /*0000*/ 	.byte	0x04, 0x37
        /*0002*/ 	.short	(.L_243 - .L_242)
.L_242:
        /*0004*/ 	.word	0x00000082


	//----- nvinfo : EIATTR_KPARAM_INFO
	.align		4
.L_243:
        /*0008*/ 	.byte	0x04, 0x17
        /*000a*/ 	.short	(.L_245 - .L_244)
.L_244:
        /*000c*/ 	.word	0x00000000
        /*0010*/ 	.short	0x0002
        /*0012*/ 	.short	0x0010
        /*0014*/ 	.byte	0x00, 0xf0, 0x11, 0x00


	//----- nvinfo : EIATTR_KPARAM_INFO
	.align		4
.L_245:
        /*0018*/ 	.byte	0x04, 0x17
        /*001a*/ 	.short	(.L_247 - .L_246)
.L_246:
        /*001c*/ 	.word	0x00000000
        /*0020*/ 	.short	0x0001
        /*0022*/ 	.short	0x0008
        /*0024*/ 	.byte	0x00, 0xf5, 0x21, 0x00


	//----- nvinfo : EIATTR_KPARAM_INFO
	.align		4
.L_247:
        /*0028*/ 	.byte	0x04, 0x17
        /*002a*/ 	.short	(.L_249 - .L_248)
.L_248:
        /*002c*/ 	.word	0x00000000
        /*0030*/ 	.short	0x0000
        /*0032*/ 	.short	0x0000
        /*0034*/ 	.byte	0x00, 0xf5, 0x21, 0x00


	//----- nvinfo : EIATTR_SPARSE_MMA_MASK
	.align		4
.L_249:
        /*0038*/ 	.byte	0x03, 0x50
        /*003a*/ 	.short	0x0000


	//----- nvinfo : EIATTR_MAXREG_COUNT
	.align		4
        /*003c*/ 	.byte	0x03, 0x1b
        /*003e*/ 	.short	0x00ff


	//----- nvinfo : EIATTR_MERCURY_ISA_VERSION
	.align		4
        /*0040*/ 	.byte	0x03, 0x5f
        /*0042*/ 	.short	0x0101


	//----- nvinfo : EIATTR_VRC_CTA_INIT_COUNT
	.align		4
        /*0044*/ 	.byte	0x02, 0x4a
	.zero		1
	.zero		1


	//----- nvinfo : EIATTR_EXIT_INSTR_OFFSETS
	.align		4
        /*0048*/ 	.byte	0x04, 0x1c
        /*004a*/ 	.short	(.L_251 - .L_250)


	//   ....[0]....
.L_250:
        /*004c*/ 	.word	0x00000070


	//   ....[1]....
        /*0050*/ 	.word	0x00000290


	//----- nvinfo : EIATTR_CBANK_PARAM_SIZE
	.align		4
.L_251:
        /*0054*/ 	.byte	0x03, 0x19
        /*0056*/ 	.short	0x0014


	//----- nvinfo : EIATTR_PARAM_CBANK
	.align		4
        /*0058*/ 	.byte	0x04, 0x0a
        /*005a*/ 	.short	(.L_253 - .L_252)
	.align		4
.L_252:
        /*005c*/ 	.word	index@(.nv.constant0.atlas_log_f32)
        /*0060*/ 	.short	0x0380
        /*0062*/ 	.short	0x0014


	//----- nvinfo : EIATTR_SW_WAR
	.align		4
.L_253:
        /*0064*/ 	.byte	0x04, 0x36
        /*0066*/ 	.short	(.L_255 - .L_254)
.L_254:
        /*0068*/ 	.word	0x00000008
.L_255:


//--------------------- .nv.info.atlas_exp_f32    --------------------------
	.section	.nv.info.atlas_exp_f32,"",@"SHT_CUDA_INFO"
	.sectionflags	@""
	.align	4


	//----- nvinfo : EIATTR_CUDA_API_VERSION
	.align		4
        /*0000*/ 	.byte	0x04, 0x37
        /*0002*/ 	.short	(.L_257 - .L_256)
.L_256:
        /*0004*/ 	.word	0x00000082


	//----- nvinfo : EIATTR_KPARAM_INFO
	.align		4
.L_257:
        /*0008*/ 	.byte	0x04, 0x17
        /*000a*/ 	.short	(.L_259 - .L_258)
.L_258:
        /*000c*/ 	.word	0x00000000
        /*0010*/ 	.short	0x0002
        /*0012*/ 	.short	0x0010
        /*0014*/ 	.byte	0x00, 0xf0, 0x11, 0x00


	//----- nvinfo : EIATTR_KPARAM_INFO
	.align		4
.L_259:
        /*0018*/ 	.byte	0x04, 0x17
        /*001a*/ 	.short	(.L_261 - .L_260)
.L_260:
        /*001c*/ 	.word	0x00000000
        /*0020*/ 	.short	0x0001
        /*0022*/ 	.short	0x0008
        /*0024*/ 	.byte	0x00, 0xf5, 0x21, 0x00


	//----- nvinfo : EIATTR_KPARAM_INFO
	.align		4
.L_261:
        /*0028*/ 	.byte	0x04, 0x17
        /*002a*/ 	.short	(.L_263 - .L_262)
.L_262:
        /*002c*/ 	.word	0x00000000
        /*0030*/ 	.short	0x0000
        /*0032*/ 	.short	0x0000
        /*0034*/ 	.byte	0x00, 0xf5, 0x21, 0x00


	//----- nvinfo : EIATTR_SPARSE_MMA_MASK
	.align		4
.L_263:
        /*0038*/ 	.byte	0x03, 0x50
        /*003a*/ 	.short	0x0000


	//----- nvinfo : EIATTR_MAXREG_COUNT
	.align		4
        /*003c*/ 	.byte	0x03, 0x1b
        /*003e*/ 	.short	0x00ff


	//----- nvinfo : EIATTR_MERCURY_ISA_VERSION
	.align		4
        /*0040*/ 	.byte	0x03, 0x5f
        /*0042*/ 	.short	0x0101


	//----- nvinfo : EIATTR_VRC_CTA_INIT_COUNT
	.align		4
        /*0044*/ 	.byte	0x02, 0x4a
	.zero		1
	.zero		1


	//----- nvinfo : EIATTR_EXIT_INSTR_OFFSETS
	.align		4
        /*0048*/ 	.byte	0x04, 0x1c
        /*004a*/ 	.short	(.L_265 - .L_264)


	//   ....[0]....
.L_264:
        /*004c*/ 	.word	0x00000070


	//   ....[1]....
        /*0050*/ 	.word	0x00000190


	//----- nvinfo : EIATTR_CBANK_PARAM_SIZE
	.align		4
.L_265:
        /*0054*/ 	.byte	0x03, 0x19
        /*0056*/ 	.short	0x0014


	//----- nvinfo : EIATTR_PARAM_CBANK
	.align		4
        /*0058*/ 	.byte	0x04, 0x0a
        /*005a*/ 	.short	(.L_267 - .L_266)
	.align		4
.L_266:
        /*005c*/ 	.word	index@(.nv.constant0.atlas_exp_f32)
        /*0060*/ 	.short	0x0380
        /*0062*/ 	.short	0x0014


	//----- nvinfo : EIATTR_SW_WAR
	.align		4
.L_267:
        /*0064*/ 	.byte	0x04, 0x36
        /*0066*/ 	.short	(.L_269 - .L_268)
.L_268:
        /*0068*/ 	.word	0x00000008
.L_269:


//--------------------- .nv.info.atlas_tanh_f32   --------------------------
	.section	.nv.info.atlas_tanh_f32,"",@"SHT_CUDA_INFO"
	.sectionflags	@""
	.align	4


	//----- nvinfo : EIATTR_CUDA_API_VERSION
	.align		4
        /*0000*/ 	.byte	0x04, 0x37
        /*0002*/ 	.short	(.L_271 - .L_270)
.L_270:
        /*0004*/ 	.word	0x00000082


	//----- nvinfo : EIATTR_KPARAM_INFO
	.align		4
.L_271:
        /*0008*/ 	.byte	0x04, 0x17
        /*000a*/ 	.short	(.L_273 - .L_272)
.L_272:
        /*000c*/ 	.word	0x00000000
        /*0010*/ 	.short	0x0002
        /*0012*/ 	.short	0x0010
        /*0014*/ 	.byte	0x00, 0xf0, 0x11, 0x00


	//----- nvinfo : EIATTR_KPARAM_INFO
	.align		4
.L_273:
        /*0018*/ 	.byte	0x04, 0x17
        /*001a*/ 	.short	(.L_275 - .L_274)
.L_274:
        /*001c*/ 	.word	0x00000000
        /*0020*/ 	.short	0x0001
        /*0022*/ 	.short	0x0008
        /*0024*/ 	.byte	0x00, 0xf5, 0x21, 0x00


	//----- nvinfo : EIATTR_KPARAM_INFO
	.align		4
.L_275:
        /*0028*/ 	.byte	0x04, 0x17
        /*002a*/ 	.short	(.L_277 - .L_276)
.L_276:
        /*002c*/ 	.word	0x00000000
        /*0030*/ 	.short	0x0000
        /*0032*/ 	.short	0x0000
        /*0034*/ 	.byte	0x00, 0xf5, 0x21, 0x00


	//----- nvinfo : EIATTR_SPARSE_MMA_MASK
	.align		4
.L_277:
        /*0038*/ 	.byte	0x03, 0x50
        /*003a*/ 	.short	0x0000


	//----- nvinfo : EIATTR_MAXREG_COUNT
	.align		4
        /*003c*/ 	.byte	0x03, 0x1b
        /*003e*/ 	.short	0x00ff


	//----- nvinfo : EIATTR_MERCURY_ISA_VERSION
	.align		4
        /*0040*/ 	.byte	0x03, 0x5f
        /*0042*/ 	.short	0x0101


	//----- nvinfo : EIATTR_VRC_CTA_INIT_COUNT
	.align		4
        /*0044*/ 	.byte	0x02, 0x4a
	.zero		1
	.zero		1


	//----- nvinfo : EIATTR_EXIT_INSTR_OFFSETS
	.align		4
        /*0048*/ 	.byte	0x04, 0x1c
        /*004a*/ 	.short	(.L_279 - .L_278)


	//   ....[0]....
.L_278:
        /*004c*/ 	.word	0x00000070


	//   ....[1]....
        /*0050*/ 	.word	0x00000200


	//----- nvinfo : EIATTR_CBANK_PARAM_SIZE
	.align		4
.L_279:
        /*0054*/ 	.byte	0x03, 0x19
        /*0056*/ 	.short	0x0014


	//----- nvinfo : EIATTR_PARAM_CBANK
	.align		4
        /*0058*/ 	.byte	0x04, 0x0a
        /*005a*/ 	.short	(.L_281 - .L_280)
	.align		4
.L_280:
        /*005c*/ 	.word	index@(.nv.constant0.atlas_tanh_f32)
        /*0060*/ 	.short	0x0380
        /*0062*/ 	.short	0x0014


	//----- nvinfo : EIATTR_SW_WAR
	.align		4
.L_281:
        /*0064*/ 	.byte	0x04, 0x36
        /*0066*/ 	.short	(.L_283 - .L_282)
.L_282:
        /*0068*/ 	.word	0x00000008
.L_283:


//--------------------- .nv.info.atlas_sigmoid_f32 --------------------------
	.section	.nv.info.atlas_sigmoid_f32,"",@"SHT_CUDA_INFO"
	.sectionflags	@""
	.align	4


	//----- nvinfo : EIATTR_CUDA_API_VERSION
	.align		4
        /*0000*/ 	.byte	0x04, 0x37
        /*0002*/ 	.short	(.L_285 - .L_284)
.L_284:
        /*0004*/ 	.word	0x00000082


	//----- nvinfo : EIATTR_KPARAM_INFO
	.align		4
.L_285:
        /*0008*/ 	.byte	0x04, 0x17
        /*000a*/ 	.short	(.L_287 - .L_286)
.L_286:
        /*000c*/ 	.word	0x00000000
        /*0010*/ 	.short	0x0002
        /*0012*/ 	.short	0x0010
        /*0014*/ 	.byte	0x00, 0xf0, 0x11, 0x00


	//----- nvinfo : EIATTR_KPARAM_INFO
	.align		4
.L_287:
        /*0018*/ 	.byte	0x04, 0x17
        /*001a*/ 	.short	(.L_289 - .L_288)
.L_288:
        /*001c*/ 	.word	0x00000000
        /*0020*/ 	.short	0x0001
        /*0022*/ 	.short	0x0008
        /*0024*/ 	.byte	0x00, 0xf5, 0x21, 0x00


	//----- nvinfo : EIATTR_KPARAM_INFO
	.align		4
.L_289:
        /*0028*/ 	.byte	0x04, 0x17
        /*002a*/ 	.short	(.L_291 - .L_290)
.L_290:
        /*002c*/ 	.word	0x00000000
        /*0030*/ 	.short	0x0000
        /*0032*/ 	.short	0x0000
        /*0034*/ 	.byte	0x00, 0xf5, 0x21, 0x00


	//----- nvinfo : EIATTR_SPARSE_MMA_MASK
	.align		4
.L_291:
        /*0038*/ 	.byte	0x03, 0x50
        /*003a*/ 	.short	0x0000


	//----- nvinfo : EIATTR_MAXREG_COUNT
	.align		4
        /*003c*/ 	.byte	0x03, 0x1b
        /*003e*/ 	.short	0x00ff


	//----- nvinfo : EIATTR_MERCURY_ISA_VERSION
	.align		4
        /*0040*/ 	.byte	0x03, 0x5f
        /*0042*/ 	.short	0x0101


	//----- nvinfo : EIATTR_VRC_CTA_INIT_COUNT
	.align		4
        /*0044*/ 	.byte	0x02, 0x4a
	.zero		1
	.zero		1


	//----- nvinfo : EIATTR_EXIT_INSTR_OFFSETS
	.align		4
        /*0048*/ 	.byte	0x04, 0x1c
        /*004a*/ 	.short	(.L_293 - .L_292)


	//   ....[0]....
.L_292:
        /*004c*/ 	.word	0x00000070


	//   ....[1]....
        /*0050*/ 	.word	0x00000260


	//----- nvinfo : EIATTR_CRS_STACK_SIZE
	.align		4
.L_293:
        /*0054*/ 	.byte	0x04, 0x1e
        /*0056*/ 	.short	(.L_295 - .L_294)
.L_294:
        /*0058*/ 	.word	0x00000000


	//----- nvinfo : EIATTR_CBANK_PARAM_SIZE
	.align		4
.L_295:
        /*005c*/ 	.byte	0x03, 0x19
        /*005e*/ 	.short	0x0014


	//----- nvinfo : EIATTR_PARAM_CBANK
	.align		4
        /*0060*/ 	.byte	0x04, 0x0a
        /*0062*/ 	.short	(.L_297 - .L_296)
	.align		4
.L_296:
        /*0064*/ 	.word	index@(.nv.constant0.atlas_sigmoid_f32)
        /*0068*/ 	.short	0x0380
        /*006a*/ 	.short	0x0014


	//----- nvinfo : EIATTR_SW_WAR
	.align		4
.L_297:
        /*006c*/ 	.byte	0x04, 0x36
        /*006e*/ 	.short	(.L_299 - .L_298)
.L_298:
        /*0070*/ 	.word	0x00000008
.L_299:


//--------------------- .nv.info.atlas_sqrt_f32   --------------------------
	.section	.nv.info.atlas_sqrt_f32,"",@"SHT_CUDA_INFO"
	.sectionflags	@""
	.align	4


	//----- nvinfo : EIATTR_CUDA_API_VERSION
	.align		4
        /*0000*/ 	.byte	0x04, 0x37
        /*0002*/ 	.short	(.L_301 - .L_300)
.L_300:
        /*0004*/ 	.word	0x00000082


	//----- nvinfo : EIATTR_KPARAM_INFO
	.align		4
.L_301:
        /*0008*/ 	.byte	0x04, 0x17
        /*000a*/ 	.short	(.L_303 - .L_302)
.L_302:
        /*000c*/ 	.word	0x00000000
        /*0010*/ 	.short	0x0002
        /*0012*/ 	.short	0x0010
        /*0014*/ 	.byte	0x00, 0xf0, 0x11, 0x00


	//----- nvinfo : EIATTR_KPARAM_INFO
	.align		4
.L_303:
        /*0018*/ 	.byte	0x04, 0x17
        /*001a*/ 	.short	(.L_305 - .L_304)
.L_304:
        /*001c*/ 	.word	0x00000000
        /*0020*/ 	.short	0x0001
        /*0022*/ 	.short	0x0008
        /*0024*/ 	.byte	0x00, 0xf5, 0x21, 0x00


	//----- nvinfo : EIATTR_KPARAM_INFO
	.align		4
.L_305:
        /*0028*/ 	.byte	0x04, 0x17
        /*002a*/ 	.short	(.L_307 - .L_306)
.L_306:
        /*002c*/ 	.word	0x00000000
        /*0030*/ 	.short	0x0000
        /*0032*/ 	.short	0x0000
        /*0034*/ 	.byte	0x00, 0xf5, 0x21, 0x00


	//----- nvinfo : EIATTR_SPARSE_MMA_MASK
	.align		4
.L_307:
        /*0038*/ 	.byte	0x03, 0x50
        /*003a*/ 	.short	0x0000


	//----- nvinfo : EIATTR_MAXREG_COUNT
	.align		4
        /*003c*/ 	.byte	0x03, 0x1b
        /*003e*/ 	.short	0x00ff


	//----- nvinfo : EIATTR_MERCURY_ISA_VERSION
	.align		4
        /*0040*/ 	.byte	0x03, 0x5f
        /*0042*/ 	.short	0x0101


	//----- nvinfo : EIATTR_VRC_CTA_INIT_COUNT
	.align		4
        /*0044*/ 	.byte	0x02, 0x4a
	.zero		1
	.zero		1


	//----- nvinfo : EIATTR_EXIT_INSTR_OFFSETS
	.align		4
        /*0048*/ 	.byte	0x04, 0x1c
        /*004a*/ 	.short	(.L_309 - .L_308)


	//   ....[0]....
.L_308:
        /*004c*/ 	.word	0x00000070


	//   ....[1]....
        /*0050*/ 	.word	0x000001c0


	//----- nvinfo : EIATTR_CRS_STACK_SIZE
	.align		4
.L_309:
        /*0054*/ 	.byte	0x04, 0x1e
        /*0056*/ 	.short	(.L_311 - .L_310)
.L_310:
        /*0058*/ 	.word	0x00000000


	//----- nvinfo : EIATTR_CBANK_PARAM_SIZE
	.align		4
.L_311:
        /*005c*/ 	.byte	0x03, 0x19
        /*005e*/ 	.short	0x0014


	//----- nvinfo : EIATTR_PARAM_CBANK
	.align		4
        /*0060*/ 	.byte	0x04, 0x0a
        /*0062*/ 	.short	(.L_313 - .L_312)
	.align		4
.L_312:
        /*0064*/ 	.word	index@(.nv.constant0.atlas_sqrt_f32)
        /*0068*/ 	.short	0x0380
        /*006a*/ 	.short	0x0014


	//----- nvinfo : EIATTR_SW_WAR
	.align		4
.L_313:
        /*006c*/ 	.byte	0x04, 0x36
        /*006e*/ 	.short	(.L_315 - .L_314)
.L_314:
        /*0070*/ 	.word	0x00000008
.L_315:


//--------------------- .nv.info.atlas_relu_f32   --------------------------
	.section	.nv.info.atlas_relu_f32,"",@"SHT_CUDA_INFO"
	.sectionflags	@""
	.align	4


	//----- nvinfo : EIATTR_CUDA_API_VERSION
	.align		4
        /*0000*/ 	.byte	0x04, 0x37
        /*0002*/ 	.short	(.L_317 - .L_316)
.L_316:
        /*0004*/ 	.word	0x00000082


	//----- nvinfo : EIATTR_KPARAM_INFO
	.align		4
.L_317:
        /*0008*/ 	.byte	0x04, 0x17
        /*000a*/ 	.short	(.L_319 - .L_318)
.L_318:
        /*000c*/ 	.word	0x00000000
        /*0010*/ 	.short	0x0002
        /*0012*/ 	.short	0x0010
        /*0014*/ 	.byte	0x00, 0xf0, 0x11, 0x00


	//----- nvinfo : EIATTR_KPARAM_INFO
	.align		4
.L_319:
        /*0018*/ 	.byte	0x04, 0x17
        /*001a*/ 	.short	(.L_321 - .L_320)
.L_320:
        /*001c*/ 	.word	0x00000000
        /*0020*/ 	.short	0x0001
        /*0022*/ 	.short	0x0008
        /*0024*/ 	.byte	0x00, 0xf5, 0x21, 0x00


	//----- nvinfo : EIATTR_KPARAM_INFO
	.align		4
.L_321:
        /*0028*/ 	.byte	0x04, 0x17
        /*002a*/ 	.short	(.L_323 - .L_322)
.L_322:
        /*002c*/ 	.word	0x00000000
        /*0030*/ 	.short	0x0000
        /*0032*/ 	.short	0x0000
        /*0034*/ 	.byte	0x00, 0xf5, 0x21, 0x00


	//----- nvinfo : EIATTR_SPARSE_MMA_MASK
	.align		4
.L_323:
        /*0038*/ 	.byte	0x03, 0x50
        /*003a*/ 	.short	0x0000


	//----- nvinfo : EIATTR_MAXREG_COUNT
	.align		4
        /*003c*/ 	.byte	0x03, 0x1b
        /*003e*/ 	.short	0x00ff


	//----- nvinfo : EIATTR_MERCURY_ISA_VERSION
	.align		4
        /*0040*/ 	.byte	0x03, 0x5f
        /*0042*/ 	.short	0x0101


	//----- nvinfo : EIATTR_VRC_CTA_INIT_COUNT
	.align		4
        /*0044*/ 	.byte	0x02, 0x4a
	.zero		1
	.zero		1


	//----- nvinfo : EIATTR_EXIT_INSTR_OFFSETS
	.align		4
        /*0048*/ 	.byte	0x04, 0x1c
        /*004a*/ 	.short	(.L_325 - .L_324)


	//   ....[0]....
.L_324:
        /*004c*/ 	.word	0x00000070


	//   ....[1]....
        /*0050*/ 	.word	0x00000100


	//----- nvinfo : EIATTR_CBANK_PARAM_SIZE
	.align		4
.L_325:
        /*0054*/ 	.byte	0x03, 0x19
        /*0056*/ 	.short	0x0014


	//----- nvinfo : EIATTR_PARAM_CBANK
	.align		4
        /*0058*/ 	.byte	0x04, 0x0a
        /*005a*/ 	.short	(.L_327 - .L_326)
	.align		4
.L_326:
        /*005c*/ 	.word	index@(.nv.constant0.atlas_relu_f32)
        /*0060*/ 	.short	0x0380
        /*0062*/ 	.short	0x0014


	//----- nvinfo : EIATTR_SW_WAR
	.align		4
.L_327:
        /*0064*/ 	.byte	0x04, 0x36
        /*0066*/ 	.short	(.L_329 - .L_328)
.L_328:
        /*0068*/ 	.word	0x00000008
.L_329:


//--------------------- .nv.info.atlas_neg_f32    --------------------------
	.section	.nv.info.atlas_neg_f32,"",@"SHT_CUDA_INFO"
	.sectionflags	@""
	.align	4


	//----- nvinfo : EIATTR_CUDA_API_VERSION
	.align		4
        /*0000*/ 	.byte	0x04, 0x37
        /*0002*/ 	.short	(.L_331 - .L_330)
.L_330:
        /*0004*/ 	.word	0x00000082


	//----- nvinfo : EIATTR_KPARAM_INFO
	.align		4
.L_331:
        /*0008*/ 	.byte	0x04, 0x17
        /*000a*/ 	.short	(.L_333 - .L_332)
.L_332:
        /*000c*/ 	.word	0x00000000
        /*0010*/ 	.short	0x0002
        /*0012*/ 	.short	0x0010
        /*0014*/ 	.byte	0x00, 0xf0, 0x11, 0x00


	//----- nvinfo : EIATTR_KPARAM_INFO
	.align		4
.L_333:
        /*0018*/ 	.byte	0x04, 0x17
        /*001a*/ 	.short	(.L_335 - .L_334)
.L_334:
        /*001c*/ 	.word	0x00000000
        /*0020*/ 	.short	0x0001
        /*0022*/ 	.short	0x0008
        /*0024*/ 	.byte	0x00, 0xf5, 0x21, 0x00


	//----- nvinfo : EIATTR_KPARAM_INFO
	.align		4
.L_335:
        /*0028*/ 	.byte	0x04, 0x17
        /*002a*/ 	.short	(.L_337 - .L_336)
.L_336:
        /*002c*/ 	.word	0x00000000
        /*0030*/ 	.short	0x0000
        /*0032*/ 	.short	0x0000
        /*0034*/ 	.byte	0x00, 0xf5, 0x21, 0x00


	//----- nvinfo : EIATTR_SPARSE_MMA_MASK
	.align		4
.L_337:
        /*0038*/ 	.byte	0x03, 0x50
        /*003a*/ 	.short	0x0000


	//----- nvinfo : EIATTR_MAXREG_COUNT
	.align		4
        /*003c*/ 	.byte	0x03, 0x1b
        /*003e*/ 	.short	0x00ff


	//----- nvinfo : EIATTR_MERCURY_ISA_VERSION
	.align		4
        /*0040*/ 	.byte	0x03, 0x5f
        /*0042*/ 	.short	0x0101


	//----- nvinfo : EIATTR_VRC_CTA_INIT_COUNT
	.align		4
        /*0044*/ 	.byte	0x02, 0x4a
	.zero		1
	.zero		1


	//----- nvinfo : EIATTR_EXIT_INSTR_OFFSETS
	.align		4
        /*0048*/ 	.byte	0x04, 0x1c
        /*004a*/ 	.short	(.L_339 - .L_338)


	//   ....[0]....
.L_338:
        /*004c*/ 	.word	0x00000070


	//   ....[1]....
        /*0050*/ 	.word	0x00000100


	//----- nvinfo : EIATTR_CBANK_PARAM_SIZE
	.align		4
.L_339:
        /*0054*/ 	.byte	0x03, 0x19
        /*0056*/ 	.short	0x0014


	//----- nvinfo : EIATTR_PARAM_CBANK
	.align		4
        /*0058*/ 	.byte	0x04, 0x0a
        /*005a*/ 	.short	(.L_341 - .L_340)
	.align		4
.L_340:
        /*005c*/ 	.word	index@(.nv.constant0.atlas_neg_f32)
        /*0060*/ 	.short	0x0380
        /*0062*/ 	.short	0x0014


	//----- nvinfo : EIATTR_SW_WAR
	.align		4
.L_341:
        /*0064*/ 	.byte	0x04, 0x36
        /*0066*/ 	.short	(.L_343 - .L_342)
.L_342:
        /*0068*/ 	.word	0x00000008
.L_343:


//--------------------- .nv.info.atlas_abs_f32    --------------------------
	.section	.nv.info.atlas_abs_f32,"",@"SHT_CUDA_INFO"
	.sectionflags	@""
	.align	4


	//----- nvinfo : EIATTR_CUDA_API_VERSION
	.align		4
        /*0000*/ 	.byte	0x04, 0x37
        /*0002*/ 	.short	(.L_345 - .L_344)
.L_344:
        /*0004*/ 	.word	0x00000082


	//----- nvinfo : EIATTR_KPARAM_INFO
	.align		4
.L_345:
        /*0008*/ 	.byte	0x04, 0x17
        /*000a*/ 	.short	(.L_347 - .L_346)
.L_346:
        /*000c*/ 	.word	0x00000000
        /*0010*/ 	.short	0x0002
        /*0012*/ 	.short	0x0010
        /*0014*/ 	.byte	0x00, 0xf0, 0x11, 0x00


	//----- nvinfo : EIATTR_KPARAM_INFO
	.align		4
.L_347:
        /*0018*/ 	.byte	0x04, 0x17
        /*001a*/ 	.short	(.L_349 - .L_348)
.L_348:
        /*001c*/ 	.word	0x00000000
        /*0020*/ 	.short	0x0001
        /*0022*/ 	.short	0x0008
        /*0024*/ 	.byte	0x00, 0xf5, 0x21, 0x00


	//----- nvinfo : EIATTR_KPARAM_INFO
	.align		4
.L_349:
        /*0028*/ 	.byte	0x04, 0x17
        /*002a*/ 	.short	(.L_351 - .L_350)
.L_350:
        /*002c*/ 	.word	0x00000000
        /*0030*/ 	.short	0x0000
        /*0032*/ 	.short	0x0000
        /*0034*/ 	.byte	0x00, 0xf5, 0x21, 0x00


	//----- nvinfo : EIATTR_SPARSE_MMA_MASK
	.align		4
.L_351:
        /*0038*/ 	.byte	0x03, 0x50
        /*003a*/ 	.short	0x0000


	//----- nvinfo : EIATTR_MAXREG_COUNT
	.align		4
        /*003c*/ 	.byte	0x03, 0x1b
        /*003e*/ 	.short	0x00ff


	//----- nvinfo : EIATTR_MERCURY_ISA_VERSION
	.align		4
        /*0040*/ 	.byte	0x03, 0x5f
        /*0042*/ 	.short	0x0101


	//----- nvinfo : EIATTR_VRC_CTA_INIT_COUNT
	.align		4
        /*0044*/ 	.byte	0x02, 0x4a
	.zero		1
	.zero		1


	//----- nvinfo : EIATTR_EXIT_INSTR_OFFSETS
	.align		4
        /*0048*/ 	.byte	0x04, 0x1c
        /*004a*/ 	.short	(.L_353 - .L_352)


	//   ....[0]....
.L_352:
        /*004c*/ 	.word	0x00000070


	//   ....[1]....
        /*0050*/ 	.word	0x00000100


	//----- nvinfo : EIATTR_CBANK_PARAM_SIZE
	.align		4
.L_353:
        /*0054*/ 	.byte	0x03, 0x19
        /*0056*/ 	.short	0x0014


	//----- nvinfo : EIATTR_PARAM_CBANK
	.align		4
        /*0058*/ 	.byte	0x04, 0x0a
        /*005a*/ 	.short	(.L_355 - .L_354)
	.align		4
.L_354:
        /*005c*/ 	.word	index@(.nv.constant0.atlas_abs_f32)
        /*0060*/ 	.short	0x0380
        /*0062*/ 	.short	0x0014


	//----- nvinfo : EIATTR_SW_WAR
	.align		4
.L_355:
        /*0064*/ 	.byte	0x04, 0x36
        /*0066*/ 	.short	(.L_357 - .L_356)
.L_356:
        /*0068*/ 	.word	0x00000008
.L_357:


//--------------------- .nv.info.atlas_max_f32    --------------------------
	.section	.nv.info.atlas_max_f32,"",@"SHT_CUDA_INFO"
	.sectionflags	@""
	.align	4


	//----- nvinfo : EIATTR_CUDA_API_VERSION
	.align		4
        /*0000*/ 	.byte	0x04, 0x37
        /*0002*/ 	.short	(.L_359 - .L_358)
.L_358:
        /*0004*/ 	.word	0x00000082


	//----- nvinfo : EIATTR_KPARAM_INFO
	.align		4
.L_359:
        /*0008*/ 	.byte	0x04, 0x17
        /*000a*/ 	.short	(.L_361 - .L_360)
.L_360:
        /*000c*/ 	.word	0x00000000
        /*0010*/ 	.short	0x0003
        /*0012*/ 	.short	0x0018
        /*0014*/ 	.byte	0x00, 0xf0, 0x11, 0x00


	//----- nvinfo : EIATTR_KPARAM_INFO
	.align		4
.L_361:
        /*0018*/ 	.byte	0x04, 0x17
        /*001a*/ 	.short	(.L_363 - .L_362)
.L_362:
        /*001c*/ 	.word	0x00000000
        /*0020*/ 	.short	0x0002
        /*0022*/ 	.short	0x0010
        /*0024*/ 	.byte	0x00, 0xf5, 0x21, 0x00


	//----- nvinfo : EIATTR_KPARAM_INFO
	.align		4
.L_363:
        /*0028*/ 	.byte	0x04, 0x17
        /*002a*/ 	.short	(.L_365 - .L_364)
.L_364:
        /*002c*/ 	.word	0x00000000
        /*0030*/ 	.short	0x0001
        /*0032*/ 	.short	0x0008
        /*0034*/ 	.byte	0x00, 0xf5, 0x21, 0x00


	//----- nvinfo : EIATTR_KPARAM_INFO
	.align		4
.L_365:
        /*0038*/ 	.byte	0x04, 0x17
        /*003a*/ 	.short	(.L_367 - .L_366)
.L_366:
        /*003c*/ 	.word	0x00000000
        /*0040*/ 	.short	0x0000
        /*0042*/ 	.short	0x0000
        /*0044*/ 	.byte	0x00, 0xf5, 0x21, 0x00


	//----- nvinfo : EIATTR_SPARSE_MMA_MASK
	.align		4
.L_367:
        /*0048*/ 	.byte	0x03, 0x50
        /*004a*/ 	.short	0x0000


	//----- nvinfo : EIATTR_MAXREG_COUNT
	.align		4
        /*004c*/ 	.byte	0x03, 0x1b
        /*004e*/ 	.short	0x00ff


	//----- nvinfo : EIATTR_MERCURY_ISA_VERSION
	.align		4
        /*0050*/ 	.byte	0x03, 0x5f
        /*0052*/ 	.short	0x0101


	//----- nvinfo : EIATTR_VRC_CTA_INIT_COUNT
	.align		4
        /*0054*/ 	.byte	0x02, 0x4a
	.zero		1
	.zero		1


	//----- nvinfo : EIATTR_EXIT_INSTR_OFFSETS
	.align		4
        /*0058*/ 	.byte	0x04, 0x1c
        /*005a*/ 	.short	(.L_369 - .L_368)


	//   ....[0]....
.L_368:
        /*005c*/ 	.word	0x00000070


	//   ....[1]....
        /*0060*/ 	.word	0x00000130


	//----- nvinfo : EIATTR_CBANK_PARAM_SIZE
	.align		4
.L_369:
        /*0064*/ 	.byte	0x03, 0x19
        /*0066*/ 	.short	0x001c


	//----- nvinfo : EIATTR_PARAM_CBANK
	.align		4
        /*0068*/ 	.byte	0x04, 0x0a
        /*006a*/ 	.short	(.L_371 - .L_370)
	.align		4
.L_370:
        /*006c*/ 	.word	index@(.nv.constant0.atlas_max_f32)
        /*0070*/ 	.short	0x0380
        /*0072*/ 	.short	0x001c


	//----- nvinfo : EIATTR_SW_WAR
	.align		4
.L_371:
        /*0074*/ 	.byte	0x04, 0x36
        /*0076*/ 	.short	(.L_373 - .L_372)
.L_372:
        /*0078*/ 	.word	0x00000008
.L_373:


//--------------------- .nv.info.atlas_min_f32    --------------------------
	.section	.nv.info.atlas_min_f32,"",@"SHT_CUDA_INFO"
	.sectionflags	@""
	.align	4


	//----- nvinfo : EIATTR_CUDA_API_VERSION
	.align		4
        /*0000*/ 	.byte	0x04, 0x37
        /*0002*/ 	.short	(.L_375 - .L_374)
.L_374:
        /*0004*/ 	.word	0x00000082


	//----- nvinfo : EIATTR_KPARAM_INFO
	.align		4
.L_375:
        /*0008*/ 	.byte	0x04, 0x17
        /*000a*/ 	.short	(.L_377 - .L_376)
.L_376:
        /*000c*/ 	.word	0x00000000
        /*0010*/ 	.short	0x0003
        /*0012*/ 	.short	0x0018
        /*0014*/ 	.byte	0x00, 0xf0, 0x11, 0x00


	//----- nvinfo : EIATTR_KPARAM_INFO
	.align		4
.L_377:
        /*0018*/ 	.byte	0x04, 0x17
        /*001a*/ 	.short	(.L_379 - .L_378)
.L_378:
        /*001c*/ 	.word	0x00000000
        /*0020*/ 	.short	0x0002
        /*0022*/ 	.short	0x0010
        /*0024*/ 	.byte	0x00, 0xf5, 0x21, 0x00


	//----- nvinfo : EIATTR_KPARAM_INFO
	.align		4
.L_379:
        /*0028*/ 	.byte	0x04, 0x17
        /*002a*/ 	.short	(.L_381 - .L_380)
.L_380:
        /*002c*/ 	.word	0x00000000
        /*0030*/ 	.short	0x0001
        /*0032*/ 	.short	0x0008
        /*0034*/ 	.byte	0x00, 0xf5, 0x21, 0x00


	//----- nvinfo : EIATTR_KPARAM_INFO
	.align		4
.L_381:
        /*0038*/ 	.byte	0x04, 0x17
        /*003a*/ 	.short	(.L_383 - .L_382)
.L_382:
        /*003c*/ 	.word	0x00000000
        /*0040*/ 	.short	0x0000
        /*0042*/ 	.short	0x0000
        /*0044*/ 	.byte	0x00, 0xf5, 0x21, 0x00


	//----- nvinfo : EIATTR_SPARSE_MMA_MASK
	.align		4
.L_383:
        /*0048*/ 	.byte	0x03, 0x50
        /*004a*/ 	.short	0x0000


	//----- nvinfo : EIATTR_MAXREG_COUNT
	.align		4
        /*004c*/ 	.byte	0x03, 0x1b
        /*004e*/ 	.short	0x00ff


	//----- nvinfo : EIATTR_MERCURY_ISA_VERSION
	.align		4
        /*0050*/ 	.byte	0x03, 0x5f
        /*0052*/ 	.short	0x0101


	//----- nvinfo : EIATTR_VRC_CTA_INIT_COUNT
	.align		4
        /*0054*/ 	.byte	0x02, 0x4a
	.zero		1
	.zero		1


	//----- nvinfo : EIATTR_EXIT_INSTR_OFFSETS
	.align		4
        /*0058*/ 	.byte	0x04, 0x1c
        /*005a*/ 	.short	(.L_385 - .L_384)


	//   ....[0]....
.L_384:
        /*005c*/ 	.word	0x00000070


	//   ....[1]....
        /*0060*/ 	.word	0x00000130


	//----- nvinfo : EIATTR_CBANK_PARAM_SIZE
	.align		4
.L_385:
        /*0064*/ 	.byte	0x03, 0x19
        /*0066*/ 	.short	0x001c


	//----- nvinfo : EIATTR_PARAM_CBANK
	.align		4
        /*0068*/ 	.byte	0x04, 0x0a
        /*006a*/ 	.short	(.L_387 - .L_386)
	.align		4
.L_386:
        /*006c*/ 	.word	index@(.nv.constant0.atlas_min_f32)
        /*0070*/ 	.short	0x0380
        /*0072*/ 	.short	0x001c


	//----- nvinfo : EIATTR_SW_WAR
	.align		4
.L_387:
        /*0074*/ 	.byte	0x04, 0x36
        /*0076*/ 	.short	(.L_389 - .L_388)
.L_388:
        /*0078*/ 	.word	0x00000008
.L_389:


//--------------------- .nv.info.atlas_div_f32    --------------------------
	.section	.nv.info.atlas_div_f32,"",@"SHT_CUDA_INFO"
	.sectionflags	@""
	.align	4


	//----- nvinfo : EIATTR_CUDA_API_VERSION
	.align		4
        /*0000*/ 	.byte	0x04, 0x37
        /*0002*/ 	.short	(.L_391 - .L_390)
.L_390:
        /*0004*/ 	.word	0x00000082


	//----- nvinfo : EIATTR_KPARAM_INFO
	.align		4
.L_391:
        /*0008*/ 	.byte	0x04, 0x17
        /*000a*/ 	.short	(.L_393 - .L_392)
.L_392:
        /*000c*/ 	.word	0x00000000
        /*0010*/ 	.short	0x0003
        /*0012*/ 	.short	0x0018
        /*0014*/ 	.byte	0x00, 0xf0, 0x11, 0x00


	//----- nvinfo : EIATTR_KPARAM_INFO
	.align		4
.L_393:
        /*0018*/ 	.byte	0x04, 0x17
        /*001a*/ 	.short	(.L_395 - .L_394)
.L_394:
        /*001c*/ 	.word	0x00000000
        /*0020*/ 	.short	0x0002
        /*0022*/ 	.short	0x0010
        /*0024*/ 	.byte	0x00, 0xf5, 0x21, 0x00


	//----- nvinfo : EIATTR_KPARAM_INFO
	.align		4
.L_395:
        /*0028*/ 	.byte	0x04, 0x17
        /*002a*/ 	.short	(.L_397 - .L_396)
.L_396:
        /*002c*/ 	.word	0x00000000
        /*0030*/ 	.short	0x0001
        /*0032*/ 	.short	0x0008
        /*0034*/ 	.byte	0x00, 0xf5, 0x21, 0x00


	//----- nvinfo : EIATTR_KPARAM_INFO
	.align		4
.L_397:
        /*0038*/ 	.byte	0x04, 0x17
        /*003a*/ 	.short	(.L_399 - .L_398)
.L_398:
        /*003c*/ 	.word	0x00000000
        /*0040*/ 	.short	0x0000
        /*0042*/ 	.short	0x0000
        /*0044*/ 	.byte	0x00, 0xf5, 0x21, 0x00


	//----- nvinfo : EIATTR_SPARSE_MMA_MASK
	.align		4
.L_399:
        /*0048*/ 	.byte	0x03, 0x50
        /*004a*/ 	.short	0x0000


	//----- nvinfo : EIATTR_MAXREG_COUNT
	.align		4
        /*004c*/ 	.byte	0x03, 0x1b
        /*004e*/ 	.short	0x00ff


	//----- nvinfo : EIATTR_MERCURY_ISA_VERSION
	.align		4
        /*0050*/ 	.byte	0x03, 0x5f
        /*0052*/ 	.short	0x0101


	//----- nvinfo : EIATTR_VRC_CTA_INIT_COUNT
	.align		4
        /*0054*/ 	.byte	0x02, 0x4a
	.zero		1
	.zero		1


	//----- nvinfo : EIATTR_EXIT_INSTR_OFFSETS
	.align		4
        /*0058*/ 	.byte	0x04, 0x1c
        /*005a*/ 	.short	(.L_401 - .L_400)


	//   ....[0]....
.L_400:
        /*005c*/ 	.word	0x00000070


	//   ....[1]....
        /*0060*/ 	.word	0x000001f0


	//----- nvinfo : EIATTR_CRS_STACK_SIZE
	.align		4
.L_401:
        /*0064*/ 	.byte	0x04, 0x1e
        /*0066*/ 	.short	(.L_403 - .L_402)
.L_402:
        /*0068*/ 	.word	0x00000000


	//----- nvinfo : EIATTR_CBANK_PARAM_SIZE
	.align		4
.L_403:
        /*006c*/ 	.byte	0x03, 0x19
        /*006e*/ 	.short	0x001c


	//----- nvinfo : EIATTR_PARAM_CBANK
	.align		4
        /*0070*/ 	.byte	0x04, 0x0a
        /*0072*/ 	.short	(.L_405 - .L_404)
	.align		4
.L_404:
        /*0074*/ 	.word	index@(.nv.constant0.atlas_div_f32)
        /*0078*/ 	.short	0x0380
        /*007a*/ 	.short	0x001c


	//----- nvinfo : EIATTR_SW_WAR
	.align		4
.L_405:
        /*007c*/ 	.byte	0x04, 0x36
        /*007e*/ 	.short	(.L_407 - .L_406)
.L_406:
        /*0080*/ 	.word	0x00000008
.L_407:


//--------------------- .nv.info.atlas_mul_f32    --------------------------
	.section	.nv.info.atlas_mul_f32,"",@"SHT_CUDA_INFO"
	.sectionflags	@""
	.align	4


	//----- nvinfo : EIATTR_CUDA_API_VERSION
	.align		4
        /*0000*/ 	.byte	0x04, 0x37
        /*0002*/ 	.short	(.L_409 - .L_408)
.L_408:
        /*0004*/ 	.word	0x00000082


	//----- nvinfo : EIATTR_KPARAM_INFO
	.align		4
.L_409:
        /*0008*/ 	.byte	0x04, 0x17
        /*000a*/ 	.short	(.L_411 - .L_410)
.L_410:
        /*000c*/ 	.word	0x00000000
        /*0010*/ 	.short	0x0003
        /*0012*/ 	.short	0x0018
        /*0014*/ 	.byte	0x00, 0xf0, 0x11, 0x00


	//----- nvinfo : EIATTR_KPARAM_INFO
	.align		4
.L_411:
        /*0018*/ 	.byte	0x04, 0x17
        /*001a*/ 	.short	(.L_413 - .L_412)
.L_412:
        /*001c*/ 	.word	0x00000000
        /*0020*/ 	.short	0x0002
        /*0022*/ 	.short	0x0010
        /*0024*/ 	.byte	0x00, 0xf5, 0x21, 0x00


	//----- nvinfo : EIATTR_KPARAM_INFO
	.align		4
.L_413:
        /*0028*/ 	.byte	0x04, 0x17
        /*002a*/ 	.short	(.L_415 - .L_414)
.L_414:
        /*002c*/ 	.word	0x00000000
        /*0030*/ 	.short	0x0001
        /*0032*/ 	.short	0x0008
        /*0034*/ 	.byte	0x00, 0xf5, 0x21, 0x00


	//----- nvinfo : EIATTR_KPARAM_INFO
	.align		4
.L_415:
        /*0038*/ 	.byte	0x04, 0x17
        /*003a*/ 	.short	(.L_417 - .L_416)
.L_416:
        /*003c*/ 	.word	0x00000000
        /*0040*/ 	.short	0x0000
        /*0042*/ 	.short	0x0000
        /*0044*/ 	.byte	0x00, 0xf5, 0x21, 0x00


	//----- nvinfo : EIATTR_SPARSE_MMA_MASK
	.align		4
.L_417:
        /*0048*/ 	.byte	0x03, 0x50
        /*004a*/ 	.short	0x0000


	//----- nvinfo : EIATTR_MAXREG_COUNT
	.align		4
        /*004c*/ 	.byte	0x03, 0x1b
        /*004e*/ 	.short	0x00ff


	//----- nvinfo : EIATTR_MERCURY_ISA_VERSION
	.align		4
        /*0050*/ 	.byte	0x03, 0x5f
        /*0052*/ 	.short	0x0101


	//----- nvinfo : EIATTR_VRC_CTA_INIT_COUNT
	.align		4
        /*0054*/ 	.byte	0x02, 0x4a
	.zero		1
	.zero		1


	//----- nvinfo : EIATTR_EXIT_INSTR_OFFSETS
	.align		4
        /*0058*/ 	.byte	0x04, 0x1c
        /*005a*/ 	.short	(.L_419 - .L_418)


	//   ....[0]....
.L_418:
        /*005c*/ 	.word	0x00000070


	//   ....[1]....
        /*0060*/ 	.word	0x00000130


	//----- nvinfo : EIATTR_CBANK_PARAM_SIZE
	.align		4
.L_419:
        /*0064*/ 	.byte	0x03, 0x19
        /*0066*/ 	.short	0x001c


	//----- nvinfo : EIATTR_PARAM_CBANK
	.align		4
        /*0068*/ 	.byte	0x04, 0x0a
        /*006a*/ 	.short	(.L_421 - .L_420)
	.align		4
.L_420:
        /*006c*/ 	.word	index@(.nv.constant0.atlas_mul_f32)
        /*0070*/ 	.short	0x0380
        /*0072*/ 	.short	0x001c


	//----- nvinfo : EIATTR_SW_WAR
	.align		4
.L_421:
        /*0074*/ 	.byte	0x04, 0x36
        /*0076*/ 	.short	(.L_423 - .L_422)
.L_422:
        /*0078*/ 	.word	0x00000008
.L_423:


//--------------------- .nv.info.atlas_sub_f32    --------------------------
	.section	.nv.info.atlas_sub_f32,"",@"SHT_CUDA_INFO"
	.sectionflags	@""
	.align	4


	//----- nvinfo : EIATTR_CUDA_API_VERSION
	.align		4
        /*0000*/ 	.byte	0x04, 0x37
        /*0002*/ 	.short	(.L_425 - .L_424)
.L_424:
        /*0004*/ 	.word	0x00000082


	//----- nvinfo : EIATTR_KPARAM_INFO
	.align		4
.L_425:
        /*0008*/ 	.byte	0x04, 0x17
        /*000a*/ 	.short	(.L_427 - .L_426)
.L_426:
        /*000c*/ 	.word	0x00000000
        /*0010*/ 	.short	0x0003
        /*0012*/ 	.short	0x0018
        /*0014*/ 	.byte	0x00, 0xf0, 0x11, 0x00


	//----- nvinfo : EIATTR_KPARAM_INFO
	.align		4
.L_427:
        /*0018*/ 	.byte	0x04, 0x17
        /*001a*/ 	.short	(.L_429 - .L_428)
.L_428:
        /*001c*/ 	.word	0x00000000
        /*0020*/ 	.short	0x0002
        /*0022*/ 	.short	0x0010
        /*0024*/ 	.byte	0x00, 0xf5, 0x21, 0x00


	//----- nvinfo : EIATTR_KPARAM_INFO
	.align		4
.L_429:
        /*0028*/ 	.byte	0x04, 0x17
        /*002a*/ 	.short	(.L_431 - .L_430)
.L_430:
        /*002c*/ 	.word	0x00000000
        /*0030*/ 	.short	0x0001
        /*0032*/ 	.short	0x0008
        /*0034*/ 	.byte	0x00, 0xf5, 0x21, 0x00


	//----- nvinfo : EIATTR_KPARAM_INFO
	.align		4
.L_431:
        /*0038*/ 	.byte	0x04, 0x17
        /*003a*/ 	.short	(.L_433 - .L_432)
.L_432:
        /*003c*/ 	.word	0x00000000
        /*0040*/ 	.short	0x0000
        /*0042*/ 	.short	0x0000
        /*0044*/ 	.byte	0x00, 0xf5, 0x21, 0x00


	//----- nvinfo : EIATTR_SPARSE_MMA_MASK
	.align		4
.L_433:
        /*0048*/ 	.byte	0x03, 0x50
        /*004a*/ 	.short	0x0000


	//----- nvinfo : EIATTR_MAXREG_COUNT
	.align		4
        /*004c*/ 	.byte	0x03, 0x1b
        /*004e*/ 	.short	0x00ff


	//----- nvinfo : EIATTR_MERCURY_ISA_VERSION
	.align		4
        /*0050*/ 	.byte	0x03, 0x5f
        /*0052*/ 	.short	0x0101


	//----- nvinfo : EIATTR_VRC_CTA_INIT_COUNT
	.align		4
        /*0054*/ 	.byte	0x02, 0x4a
	.zero		1
	.zero		1


	//----- nvinfo : EIATTR_EXIT_INSTR_OFFSETS
	.align		4
        /*0058*/ 	.byte	0x04, 0x1c
        /*005a*/ 	.short	(.L_435 - .L_434)


	//   ....[0]....
.L_434:
        /*005c*/ 	.word	0x00000070


	//   ....[1]....
        /*0060*/ 	.word	0x00000130


	//----- nvinfo : EIATTR_CBANK_PARAM_SIZE
	.align		4
.L_435:
        /*0064*/ 	.byte	0x03, 0x19
        /*0066*/ 	.short	0x001c


	//----- nvinfo : EIATTR_PARAM_CBANK
	.align		4
        /*0068*/ 	.byte	0x04, 0x0a
        /*006a*/ 	.short	(.L_437 - .L_436)
	.align		4
.L_436:
        /*006c*/ 	.word	index@(.nv.constant0.atlas_sub_f32)
        /*0070*/ 	.short	0x0380
        /*0072*/ 	.short	0x001c


	//----- nvinfo : EIATTR_SW_WAR
	.align		4
.L_437:
        /*0074*/ 	.byte	0x04, 0x36
        /*0076*/ 	.short	(.L_439 - .L_438)
.L_438:
        /*0078*/ 	.word	0x00000008
.L_439:


//--------------------- .nv.info.atlas_add_f32    --------------------------
	.section	.nv.info.atlas_add_f32,"",@"SHT_CUDA_INFO"
	.sectionflags	@""
	.align	4


	//----- nvinfo : EIATTR_CUDA_API_VERSION
	.align		4
        /*0000*/ 	.byte	0x04, 0x37
        /*0002*/ 	.short	(.L_441 - .L_440)
.L_440:
        /*0004*/ 	.word	0x00000082


	//----- nvinfo : EIATTR_KPARAM_INFO
	.align		4
.L_441:
        /*0008*/ 	.byte	0x04, 0x17
        /*000a*/ 	.short	(.L_443 - .L_442)
.L_442:
        /*000c*/ 	.word	0x00000000
        /*0010*/ 	.short	0x0003
        /*0012*/ 	.short	0x0018
        /*0014*/ 	.byte	0x00, 0xf0, 0x11, 0x00


	//----- nvinfo : EIATTR_KPARAM_INFO
	.align		4
.L_443:
        /*0018*/ 	.byte	0x04, 0x17
        /*001a*/ 	.short	(.L_445 - .L_444)
.L_444:
        /*001c*/ 	.word	0x00000000
        /*0020*/ 	.short	0x0002
        /*0022*/ 	.short	0x0010
        /*0024*/ 	.byte	0x00, 0xf5, 0x21, 0x00


	//----- nvinfo : EIATTR_KPARAM_INFO
	.align		4
.L_445:
        /*0028*/ 	.byte	0x04, 0x17
        /*002a*/ 	.short	(.L_447 - .L_446)
.L_446:
        /*002c*/ 	.word	0x00000000
        /*0030*/ 	.short	0x0001
        /*0032*/ 	.short	0x0008
        /*0034*/ 	.byte	0x00, 0xf5, 0x21, 0x00


	//----- nvinfo : EIATTR_KPARAM_INFO
	.align		4
.L_447:
        /*0038*/ 	.byte	0x04, 0x17
        /*003a*/ 	.short	(.L_449 - .L_448)
.L_448:
        /*003c*/ 	.word	0x00000000
        /*0040*/ 	.short	0x0000
        /*0042*/ 	.short	0x0000
        /*0044*/ 	.byte	0x00, 0xf5, 0x21, 0x00


	//----- nvinfo : EIATTR_SPARSE_MMA_MASK
	.align		4
.L_449:
        /*0048*/ 	.byte	0x03, 0x50
        /*004a*/ 	.short	0x0000


	//----- nvinfo : EIATTR_MAXREG_COUNT
	.align		4
        /*004c*/ 	.byte	0x03, 0x1b
        /*004e*/ 	.short	0x00ff


	//----- nvinfo : EIATTR_MERCURY_ISA_VERSION
	.align		4
        /*0050*/ 	.byte	0x03, 0x5f
        /*0052*/ 	.short	0x0101


	//----- nvinfo : EIATTR_VRC_CTA_INIT_COUNT
	.align		4
        /*0054*/ 	.byte	0x02, 0x4a
	.zero		1
	.zero		1


	//----- nvinfo : EIATTR_EXIT_INSTR_OFFSETS
	.align		4
        /*0058*/ 	.byte	0x04, 0x1c
        /*005a*/ 	.short	(.L_451 - .L_450)


	//   ....[0]....
.L_450:
        /*005c*/ 	.word	0x00000070


	//   ....[1]....
        /*0060*/ 	.word	0x00000130


	//----- nvinfo : EIATTR_CBANK_PARAM_SIZE
	.align		4
.L_451:
        /*0064*/ 	.byte	0x03, 0x19
        /*0066*/ 	.short	0x001c


	//----- nvinfo : EIATTR_PARAM_CBANK
	.align		4
        /*0068*/ 	.byte	0x04, 0x0a
        /*006a*/ 	.short	(.L_453 - .L_452)
	.align		4
.L_452:
        /*006c*/ 	.word	index@(.nv.constant0.atlas_add_f32)
        /*0070*/ 	.short	0x0380
        /*0072*/ 	.short	0x001c


	//----- nvinfo : EIATTR_SW_WAR
	.align		4
.L_453:
        /*0074*/ 	.byte	0x04, 0x36
        /*0076*/ 	.short	(.L_455 - .L_454)
.L_454:
        /*0078*/ 	.word	0x00000008
.L_455:


//--------------------- .nv.callgraph             --------------------------
	.section	.nv.callgraph,"",@"SHT_CUDA_CALLGRAPH"
	.align	4
	.sectionentsize	8
	.align		4
        /*0000*/ 	.word	0x00000000
	.align		4
        /*0004*/ 	.word	0xffffffff
	.align		4
        /*0008*/ 	.word	0x00000000
	.align		4
        /*000c*/ 	.word	0xfffffffe
	.align		4
        /*0010*/ 	.word	0x00000000
	.align		4
        /*0014*/ 	.word	0xfffffffd
	.align		4
        /*0018*/ 	.word	0x00000000
	.align		4
        /*001c*/ 	.word	0xfffffffc


//--------------------- .text.atlas_fill_f32      --------------------------
	.section	.text.atlas_fill_f32,"ax",@progbits
	.align	128
        .global         atlas_fill_f32
        .type           atlas_fill_f32,@function
        .size           atlas_fill_f32,(.L_x_48 - atlas_fill_f32)
        .other          atlas_fill_f32,@"STO_CUDA_ENTRY STV_DEFAULT"
atlas_fill_f32:
.text.atlas_fill_f32:
[----:B------:R-:W-:Y:S01]  /*0000*/  LDC R1, c[0x0][0x37c] ;  /* 0x0000df00ff017b82 */ /* 0x000fe20000000800 */
[----:B------:R-:W0:Y:S07]  /*0010*/  S2R R0, SR_TID.X ;  /* 0x0000000000007919 */ /* 0x000e2e0000002100 */
[----:B------:R-:W0:Y:S01]  /*0020*/  S2UR UR4, SR_CTAID.X ;  /* 0x00000000000479c3 */ /* 0x000e220000002500 */
[----:B------:R-:W1:Y:S07]  /*0030*/  LDCU UR5, c[0x0][0x38c] ;  /* 0x00007180ff0577ac */ /* 0x000e6e0008000800 */
[----:B------:R-:W0:Y:S02]  /*0040*/  LDC R5, c[0x0][0x360] ;  /* 0x0000d800ff057b82 */ /* 0x000e240000000800 */
[----:B0-----:R-:W-:-:S05]  /*0050*/  IMAD R5, R5, UR4, R0 ;  /* 0x0000000405057c24 */ /* 0x001fca000f8e0200 */
[----:B-1----:R-:W-:-:S13]  /*0060*/  ISETP.GE.U32.AND P0, PT, R5, UR5, PT ;  /* 0x0000000505007c0c */ /* 0x002fda000bf06070 */
[----:B------:R-:W-:Y:S05]  /*0070*/  @P0 EXIT ;  /* 0x000000000000094d */ /* 0x000fea0003800000 */
[----:B------:R-:W0:Y:S01]  /*0080*/  LDC.64 R2, c[0x0][0x380] ;  /* 0x0000e000ff027b82 */ /* 0x000e220000000a00 */
[----:B------:R-:W1:Y:S07]  /*0090*/  LDCU.64 UR4, c[0x0][0x358] ;  /* 0x00006b00ff0477ac */ /* 0x000e6e0008000a00 */
[----:B------:R-:W1:Y:S01]  /*00a0*/  LDC R7, c[0x0][0x388] ;  /* 0x0000e200ff077b82 */ /* 0x000e620000000800 */
[----:B0-----:R-:W-:-:S05]  /*00b0*/  IMAD.WIDE.U32 R2, R5, 0x4, R2 ;  /* 0x0000000405027825 */ /* 0x001fca00078e0002 */
[----:B-1----:R-:W-:Y:S01]  /*00c0*/  STG.E desc[UR4][R2.64], R7 ;  /* 0x0000000702007986 */ /* 0x002fe2000c101904 */
[----:B------:R-:W-:Y:S05]  /*00d0*/  EXIT ;  /* 0x000000000000794d */ /* 0x000fea0003800000 */
.L_x_0:
[----:B------:R-:W-:-:S00]  /*00e0*/  BRA `(.L_x_0) ;  /* 0xfffffffc00fc7947 */ /* 0x000fc0000383ffff */
[----:B------:R-:W-:-:S00]  /*00f0*/  NOP ;  /* 0x0000000000007918 */ /* 0x000fc00000000000 */
        /* <DEDUP_REMOVED lines=8> */
.L_x_48:


//--------------------- .text.atlas_memcpy        --------------------------
	.section	.text.atlas_memcpy,"ax",@progbits
	.align	128
        .global         atlas_memcpy
        .type           atlas_memcpy,@function
        .size           atlas_memcpy,(.L_x_49 - atlas_memcpy)
        .other          atlas_memcpy,@"STO_CUDA_ENTRY STV_DEFAULT"
atlas_memcpy:
.text.atlas_memcpy:
        /* <DEDUP_REMOVED lines=8> */
[----:B------:R-:W0:Y:S01]  /*0080*/  LDCU.128 UR8, c[0x0][0x380] ;  /* 0x00007000ff0877ac */ /* 0x000e220008000c00 */
[----:B------:R-:W1:Y:S01]  /*0090*/  LDCU.64 UR4, c[0x0][0x358] ;  /* 0x00006b00ff0477ac */ /* 0x000e620008000a00 */
[----:B0-----:R-:W-:-:S05]  /*00a0*/  IADD3 R2, P0, PT, R4, UR8, RZ ;  /* 0x0000000804027c10 */ /* 0x001fca000ff1e0ff */
[----:B------:R-:W-:-:S06]  /*00b0*/  IMAD.X R3, RZ, RZ, UR9, P0 ;  /* 0x00000009ff037e24 */ /* 0x000fcc00080e06ff */
[----:B-1----:R-:W2:Y:S01]  /*00c0*/  LDG.E.U8 R3, desc[UR4][R2.64] ;  /* 0x0000000402037981 */ /* 0x002ea2000c1e1100 */
[----:B------:R-:W-:-:S05]  /*00d0*/  IADD3 R4, P0, PT, R4, UR10, RZ ;  /* 0x0000000a04047c10 */ /* 0x000fca000ff1e0ff */
[----:B------:R-:W-:-:S05]  /*00e0*/  IMAD.X R5, RZ, RZ, UR11, P0 ;  /* 0x0000000bff057e24 */ /* 0x000fca00080e06ff */
[----:B--2---:R-:W-:Y:S01]  /*00f0*/  STG.E.U8 desc[UR4][R4.64], R3 ;  /* 0x0000000304007986 */ /* 0x004fe2000c101104 */
[----:B------:R-:W-:Y:S05]  /*0100*/  EXIT ;  /* 0x000000000000794d */ /* 0x000fea0003800000 */
.L_x_1:
        /* <DEDUP_REMOVED lines=15> */
.L_x_49:


//--------------------- .text.atlas_div_i32       --------------------------
	.section	.text.atlas_div_i32,"ax",@progbits
	.align	128
        .global         atlas_div_i32
        .type           atlas_div_i32,@function
        .size           atlas_div_i32,(.L_x_50 - atlas_div_i32)
        .other          atlas_div_i32,@"STO_CUDA_ENTRY STV_DEFAULT"
atlas_div_i32:
.text.atlas_div_i32:
        /* <DEDUP_REMOVED lines=10> */
[----:B------:R-:W2:Y:S01]  /*00a0*/  LDC.64 R4, c[0x0][0x380] ;  /* 0x0000e000ff047b82 */ /* 0x000ea20000000a00 */
[----:B0-----:R-:W-:-:S06]  /*00b0*/  IMAD.WIDE.U32 R2, R0, 0x4, R2 ;  /* 0x0000000400027825 */ /* 0x001fcc00078e0002 */
[----:B-1----:R-:W3:Y:S01]  /*00c0*/  LDG.E R2, desc[UR4][R2.64] ;  /* 0x0000000402027981 */ /* 0x002ee2000c1e1900 */
[----:B--2---:R-:W-:-:S05]  /*00d0*/  IMAD.WIDE.U32 R4, R0, 0x4, R4 ;  /* 0x0000000400047825 */ /* 0x004fca00078e0004 */
[----:B------:R0:W2:Y:S01]  /*00e0*/  LDG.E R9, desc[UR4][R4.64] ;  /* 0x0000000404097981 */ /* 0x0000a2000c1e1900 */
[-C--:B---3--:R-:W-:Y:S02]  /*00f0*/  IABS R10, R2.reuse ;  /* 0x00000002000a7213 */ /* 0x088fe40000000000 */
[-C--:B0-----:R-:W-:Y:S02]  /*0100*/  IABS R5, R2.reuse ;  /* 0x0000000200057213 */ /* 0x081fe40000000000 */
[----:B------:R-:W0:Y:S01]  /*0110*/  I2F.RP R8, R10 ;  /* 0x0000000a00087306 */ /* 0x000e220000209400 */
[----:B--2---:R-:W-:Y:S02]  /*0120*/  IABS R4, R9 ;  /* 0x0000000900047213 */ /* 0x004fe40000000000 */
[----:B------:R-:W-:-:S04]  /*0130*/  LOP3.LUT R9, R9, R2, RZ, 0x3c, !PT ;  /* 0x0000000209097212 */ /* 0x000fc800078e3cff */
[----:B------:R-:W-:Y:S01]  /*0140*/  ISETP.GE.AND P1, PT, R9, RZ, PT ;  /* 0x000000ff0900720c */ /* 0x000fe20003f26270 */
[----:B0-----:R-:W0:Y:S02]  /*0150*/  MUFU.RCP R8, R8 ;  /* 0x0000000800087308 */ /* 0x001e240000001000 */
[----:B0-----:R-:W-:-:S06]  /*0160*/  VIADD R6, R8, 0xffffffe ;  /* 0x0ffffffe08067836 */ /* 0x001fcc0000000000 */
[----:B------:R0:W1:Y:S02]  /*0170*/  F2I.FTZ.U32.TRUNC.NTZ R7, R6 ;  /* 0x0000000600077305 */ /* 0x000064000021f000 */
[----:B0-----:R-:W-:Y:S02]  /*0180*/  HFMA2 R6, -RZ, RZ, 0, 0 ;  /* 0x00000000ff067431 */ /* 0x001fe400000001ff */
[----:B-1----:R-:W-:-:S04]  /*0190*/  IMAD.MOV R3, RZ, RZ, -R7 ;  /* 0x000000ffff037224 */ /* 0x002fc800078e0a07 */
[----:B------:R-:W-:-:S04]  /*01a0*/  IMAD R3, R3, R10, RZ ;  /* 0x0000000a03037224 */ /* 0x000fc800078e02ff */
[----:B------:R-:W-:-:S04]  /*01b0*/  IMAD.HI.U32 R7, R7, R3, R6 ;  /* 0x0000000307077227 */ /* 0x000fc800078e0006 */
[----:B------:R-:W-:Y:S02]  /*01c0*/  IMAD.MOV R3, RZ, RZ, -R5 ;  /* 0x000000ffff037224 */ /* 0x000fe400078e0a05 */
[----:B------:R-:W-:-:S04]  /*01d0*/  IMAD.HI.U32 R7, R7, R4, RZ ;  /* 0x0000000407077227 */ /* 0x000fc800078e00ff */
[----:B------:R-:W-:Y:S02]  /*01e0*/  IMAD R3, R7, R3, R4 ;  /* 0x0000000307037224 */ /* 0x000fe400078e0204 */
[----:B------:R-:W0:Y:S03]  /*01f0*/  LDC.64 R4, c[0x0][0x390] ;  /* 0x0000e400ff047b82 */ /* 0x000e260000000a00 */
[----:B------:R-:W-:-:S13]  /*0200*/  ISETP.GT.U32.AND P2, PT, R10, R3, PT ;  /* 0x000000030a00720c */ /* 0x000fda0003f44070 */
[-C--:B------:R-:W-:Y:S01]  /*0210*/  @!P2 IADD3 R3, PT, PT, R3, -R10.reuse, RZ ;  /* 0x8000000a0303a210 */ /* 0x080fe20007ffe0ff */
[----:B------:R-:W-:Y:S01]  /*0220*/  @!P2 VIADD R7, R7, 0x1 ;  /* 0x000000010707a836 */ /* 0x000fe20000000000 */
[----:B------:R-:W-:Y:S02]  /*0230*/  ISETP.NE.AND P2, PT, R2, RZ, PT ;  /* 0x000000ff0200720c */ /* 0x000fe40003f45270 */
[----:B------:R-:W-:Y:S01]  /*0240*/  ISETP.GE.U32.AND P0, PT, R3, R10, PT ;  /* 0x0000000a0300720c */ /* 0x000fe20003f06070 */
[----:B0-----:R-:W-:-:S12]  /*0250*/  IMAD.WIDE.U32 R4, R0, 0x4, R4 ;  /* 0x0000000400047825 */ /* 0x001fd800078e0004 */
[----:B------:R-:W-:-:S05]  /*0260*/  @P0 IADD3 R7, PT, PT, R7, 0x1, RZ ;  /* 0x0000000107070810 */ /* 0x000fca0007ffe0ff */
[----:B------:R-:W-:Y:S01]  /*0270*/  @!P1 IMAD.MOV R7, RZ, RZ, -R7 ;  /* 0x000000ffff079224 */ /* 0x000fe200078e0a07 */
[----:B------:R-:W-:-:S05]  /*0280*/  @!P2 LOP3.LUT R7, RZ, R2, RZ, 0x33, !PT ;  /* 0x00000002ff07a212 */ /* 0x000fca00078e33ff */
[----:B------:R-:W-:Y:S01]  /*0290*/  STG.E desc[UR4][R4.64], R7 ;  /* 0x0000000704007986 */ /* 0x000fe2000c101904 */
[----:B------:R-:W-:Y:S05]  /*02a0*/  EXIT ;  /* 0x000000000000794d */ /* 0x000fea0003800000 */
.L_x_2:
        /* <DEDUP_REMOVED lines=13> */
.L_x_50:


//--------------------- .text.atlas_mul_i32       --------------------------
	.section	.text.atlas_mul_i32,"ax",@progbits
	.align	128
        .global         atlas_mul_i32
        .type           atlas_mul_i32,@function
        .size           atlas_mul_i32,(.L_x_51 - atlas_mul_i32)
        .other          atlas_mul_i32,@"STO_CUDA_ENTRY STV_DEFAULT"
atlas_mul_i32:
.text.atlas_mul_i32:
        /* <DEDUP_REMOVED lines=10> */
[----:B------:R-:W2:Y:S08]  /*00a0*/  LDC.64 R4, c[0x0][0x388] ;  /* 0x0000e200ff047b82 */ /* 0x000eb00000000a00 */
[----:B------:R-:W3:Y:S01]  /*00b0*/  LDC.64 R6, c[0x0][0x390] ;  /* 0x0000e400ff067b82 */ /* 0x000ee20000000a00 */
[----:B0-----:R-:W-:-:S06]  /*00c0*/  IMAD.WIDE.U32 R2, R9, 0x4, R2 ;  /* 0x0000000409027825 */ /* 0x001fcc00078e0002 */
[----:B-1----:R-:W4:Y:S01]  /*00d0*/  LDG.E R2, desc[UR4][R2.64] ;  /* 0x0000000402027981 */ /* 0x002f22000c1e1900 */
[----:B--2---:R-:W-:-:S06]  /*00e0*/  IMAD.WIDE.U32 R4, R9, 0x4, R4 ;  /* 0x0000000409047825 */ /* 0x004fcc00078e0004 */
[----:B------:R-:W4:Y:S01]  /*00f0*/  LDG.E R5, desc[UR4][R4.64] ;  /* 0x0000000404057981 */ /* 0x000f22000c1e1900 */
[----:B---3--:R-:W-:-:S04]  /*0100*/  IMAD.WIDE.U32 R6, R9, 0x4, R6 ;  /* 0x0000000409067825 */ /* 0x008fc800078e0006 */
[----:B----4-:R-:W-:-:S05]  /*0110*/  IMAD R9, R2, R5, RZ ;  /* 0x0000000502097224 */ /* 0x010fca00078e02ff */
[----:B------:R-:W-:Y:S01]  /*0120*/  STG.E desc[UR4][R6.64], R9 ;  /* 0x0000000906007986 */ /* 0x000fe2000c101904 */
[----:B------:R-:W-:Y:S05]  /*0130*/  EXIT ;  /* 0x000000000000794d */ /* 0x000fea0003800000 */
.L_x_3:
        /* <DEDUP_REMOVED lines=12> */
.L_x_51:


//--------------------- .text.atlas_sub_i32       --------------------------
	.section	.text.atlas_sub_i32,"ax",@progbits
	.align	128
        .global         atlas_sub_i32
        .type           atlas_sub_i32,@function
        .size           atlas_sub_i32,(.L_x_52 - atlas_sub_i32)
        .other          atlas_sub_i32,@"STO_CUDA_ENTRY STV_DEFAULT"
atlas_sub_i32:
.text.atlas_sub_i32:
        /* <DEDUP_REMOVED lines=16> */
[----:B---3--:R-:W-:Y:S01]  /*0100*/  IMAD.WIDE.U32 R6, R9, 0x4, R6 ;  /* 0x0000000409067825 */ /* 0x008fe200078e0006 */
[----:B----4-:R-:W-:-:S05]  /*0110*/  IADD3 R9, PT, PT, R2, -R5, RZ ;  /* 0x8000000502097210 */ /* 0x010fca0007ffe0ff */
[----:B------:R-:W-:Y:S01]  /*0120*/  STG.E desc[UR4][R6.64], R9 ;  /* 0x0000000906007986 */ /* 0x000fe2000c101904 */
[----:B------:R-:W-:Y:S05]  /*0130*/  EXIT ;  /* 0x000000000000794d */ /* 0x000fea0003800000 */
.L_x_4:
        /* <DEDUP_REMOVED lines=12> */
.L_x_52:


//--------------------- .text.atlas_add_i32       --------------------------
	.section	.text.atlas_add_i32,"ax",@progbits
	.align	128
        .global         atlas_add_i32
        .type           atlas_add_i32,@function
        .size           atlas_add_i32,(.L_x_53 - atlas_add_i32)
        .other          atlas_add_i32,@"STO_CUDA_ENTRY STV_DEFAULT"
atlas_add_i32:
.text.atlas_add_i32:
        /* <DEDUP_REMOVED lines=17> */
[----:B----4-:R-:W-:-:S05]  /*0110*/  IADD3 R9, PT, PT, R2, R5, RZ ;  /* 0x0000000502097210 */ /* 0x010fca0007ffe0ff */
[----:B------:R-:W-:Y:S01]  /*0120*/  STG.E desc[UR4][R6.64], R9 ;  /* 0x0000000906007986 */ /* 0x000fe2000c101904 */
[----:B------:R-:W-:Y:S05]  /*0130*/  EXIT ;  /* 0x000000000000794d */ /* 0x000fea0003800000 */
.L_x_5:
        /* <DEDUP_REMOVED lines=12> */
.L_x_53:


//--------------------- .text.atlas_mad_f32       --------------------------
	.section	.text.atlas_mad_f32,"ax",@progbits
	.align	128
        .global         atlas_mad_f32
        .type           atlas_mad_f32,@function
        .size           atlas_mad_f32,(.L_x_54 - atlas_mad_f32)
        .other          atlas_mad_f32,@"STO_CUDA_ENTRY STV_DEFAULT"
atlas_mad_f32:
.text.atlas_mad_f32:
        /* <DEDUP_REMOVED lines=12> */
[----:B0-----:R-:W-:-:S07]  /*00c0*/  IMAD.WIDE.U32 R2, R11, 0x4, R2 ;  /* 0x000000040b027825 */ /* 0x001fce00078e0002 */
[----:B------:R-:W0:Y:S01]  /*00d0*/  LDC.64 R8, c[0x0][0x398] ;  /* 0x0000e600ff087b82 */ /* 0x000e220000000a00 */
[----:B-1----:R-:W4:Y:S01]  /*00e0*/  LDG.E R2, desc[UR4][R2.64] ;  /* 0x0000000402027981 */ /* 0x002f22000c1e1900 */
[----:B--2---:R-:W-:-:S06]  /*00f0*/  IMAD.WIDE.U32 R4, R11, 0x4, R4 ;  /* 0x000000040b047825 */ /* 0x004fcc00078e0004 */
[----:B------:R-:W4:Y:S01]  /*0100*/  LDG.E R5, desc[UR4][R4.64] ;  /* 0x0000000404057981 */ /* 0x000f22000c1e1900 */
[----:B---3--:R-:W-:-:S06]  /*0110*/  IMAD.WIDE.U32 R6, R11, 0x4, R6 ;  /* 0x000000040b067825 */ /* 0x008fcc00078e0006 */
[----:B------:R-:W4:Y:S01]  /*0120*/  LDG.E R7, desc[UR4][R6.64] ;  /* 0x0000000406077981 */ /* 0x000f22000c1e1900 */
[----:B0-----:R-:W-:-:S04]  /*0130*/  IMAD.WIDE.U32 R8, R11, 0x4, R8 ;  /* 0x000000040b087825 */ /* 0x001fc800078e0008 */
[----:B----4-:R-:W-:-:S05]  /*0140*/  FFMA R11, R2, R5, R7 ;  /* 0x00000005020b7223 */ /* 0x010fca0000000007 */
[----:B------:R-:W-:Y:S01]  /*0150*/  STG.E desc[UR4][R8.64], R11 ;  /* 0x0000000b08007986 */ /* 0x000fe2000c101904 */
[----:B------:R-:W-:Y:S05]  /*0160*/  EXIT ;  /* 0x000000000000794d */ /* 0x000fea0003800000 */
.L_x_6:
        /* <DEDUP_REMOVED lines=9> */
.L_x_54:


//--------------------- .text.atlas_log_f32       --------------------------
	.section	.text.atlas_log_f32,"ax",@progbits
	.align	128
        .global         atlas_log_f32
        .type           atlas_log_f32,@function
        .size           atlas_log_f32,(.L_x_55 - atlas_log_f32)
        .other          atlas_log_f32,@"STO_CUDA_ENTRY STV_DEFAULT"
atlas_log_f32:
.text.atlas_log_f32:
        /* <DEDUP_REMOVED lines=9> */
[----:B------:R-:W1:Y:S01]  /*0090*/  LDCU.64 UR4, c[0x0][0x358] ;  /* 0x00006b00ff0477ac */ /* 0x000e620008000a00 */
[----:B0-----:R-:W-:-:S05]  /*00a0*/  IMAD.WIDE.U32 R2, R5, 0x4, R2 ;  /* 0x0000000405027825 */ /* 0x001fca00078e0002 */
[----:B-1----:R0:W2:Y:S01]  /*00b0*/  LDG.E R0, desc[UR4][R2.64] ;  /* 0x0000000402007981 */ /* 0x0020a2000c1e1900 */
[----:B------:R-:W-:Y:S01]  /*00c0*/  HFMA2 R9, -RZ, RZ, 1.5048828125, 33.21875 ;  /* 0x3e055027ff097431 */ /* 0x000fe200000001ff */
[----:B0-----:R-:W0:Y:S02]  /*00d0*/  LDC.64 R2, c[0x0][0x388] ;  /* 0x0000e200ff027b82 */ /* 0x001e240000000a00 */
[----:B0-----:R-:W-:Y:S01]  /*00e0*/  IMAD.WIDE.U32 R2, R5, 0x4, R2 ;  /* 0x0000000405027825 */ /* 0x001fe200078e0002 */
[----:B--2---:R-:W-:-:S13]  /*00f0*/  FSETP.GEU.AND P0, PT, R0, 1.175494350822287508e-38, PT ;  /* 0x008000000000780b */ /* 0x004fda0003f0e000 */
[----:B------:R-:W-:-:S05]  /*0100*/  @!P0 FMUL R0, R0, 8388608 ;  /* 0x4b00000000008820 */ /* 0x000fca0000400000 */
[----:B------:R-:W-:-:S04]  /*0110*/  IADD3 R4, PT, PT, R0, -0x3f2aaaab, RZ ;  /* 0xc0d5555500047810 */ /* 0x000fc80007ffe0ff */
[----:B------:R-:W-:-:S04]  /*0120*/  LOP3.LUT R7, R4, 0xff800000, RZ, 0xc0, !PT ;  /* 0xff80000004077812 */ /* 0x000fc800078ec0ff */
[-C--:B------:R-:W-:Y:S02]  /*0130*/  IADD3 R4, PT, PT, R0, -R7.reuse, RZ ;  /* 0x8000000700047210 */ /* 0x080fe40007ffe0ff */
[----:B------:R-:W-:-:S03]  /*0140*/  I2FP.F32.S32 R7, R7 ;  /* 0x0000000700077245 */ /* 0x000fc60000201400 */
[----:B------:R-:W-:Y:S01]  /*0150*/  FADD R6, R4, -1 ;  /* 0xbf80000004067421 */ /* 0x000fe20000000000 */
[----:B------:R-:W-:Y:S02]  /*0160*/  FSEL R4, RZ, -23, P0 ;  /* 0xc1b80000ff047808 */ /* 0x000fe40000000000 */
[----:B------:R-:W-:Y:S01]  /*0170*/  ISETP.GT.U32.AND P0, PT, R0, 0x7f7fffff, PT ;  /* 0x7f7fffff0000780c */ /* 0x000fe20003f04070 */
[C---:B------:R-:W-:Y:S02]  /*0180*/  FFMA R9, R6.reuse, -R9, 0.14084610342979431152 ;  /* 0x3e1039f606097423 */ /* 0x040fe40000000809 */
[----:B------:R-:W-:Y:S01]  /*0190*/  FFMA R4, R7, 1.1920928955078125e-07, R4 ;  /* 0x3400000007047823 */ /* 0x000fe20000000004 */
[----:B------:R-:W-:Y:S01]  /*01a0*/  MOV R7, 0x7f800000 ;  /* 0x7f80000000077802 */ /* 0x000fe20000000f00 */
[----:B------:R-:W-:-:S04]  /*01b0*/  FFMA R9, R6, R9, -0.12148627638816833496 ;  /* 0xbdf8cdcc06097423 */ /* 0x000fc80000000009 */
[----:B------:R-:W-:-:S04]  /*01c0*/  FFMA R9, R6, R9, 0.13980610668659210205 ;  /* 0x3e0f295506097423 */ /* 0x000fc80000000009 */
[----:B------:R-:W-:-:S04]  /*01d0*/  FFMA R9, R6, R9, -0.16684235632419586182 ;  /* 0xbe2ad8b906097423 */ /* 0x000fc80000000009 */
[----:B------:R-:W-:-:S04]  /*01e0*/  FFMA R9, R6, R9, 0.20012299716472625732 ;  /* 0x3e4ced0b06097423 */ /* 0x000fc80000000009 */
[----:B------:R-:W-:-:S04]  /*01f0*/  FFMA R9, R6, R9, -0.24999669194221496582 ;  /* 0xbe7fff2206097423 */ /* 0x000fc80000000009 */
[----:B------:R-:W-:-:S04]  /*0200*/  FFMA R9, R6, R9, 0.33333182334899902344 ;  /* 0x3eaaaa7806097423 */ /* 0x000fc80000000009 */
[----:B------:R-:W-:-:S04]  /*0210*/  FFMA R9, R6, R9, -0.5 ;  /* 0xbf00000006097423 */ /* 0x000fc80000000009 */
[----:B------:R-:W-:-:S04]  /*0220*/  FMUL R9, R6, R9 ;  /* 0x0000000906097220 */ /* 0x000fc80000400000 */
[----:B------:R-:W-:-:S04]  /*0230*/  FFMA R9, R6, R9, R6 ;  /* 0x0000000906097223 */ /* 0x000fc80000000006 */
[----:B------:R-:W-:Y:S01]  /*0240*/  FFMA R4, R4, 0.69314718246459960938, R9 ;  /* 0x3f31721804047823 */ /* 0x000fe20000000009 */
[C---:B------:R-:W-:Y:S01]  /*0250*/  @P0 FFMA R4, R0.reuse, R7, +INF ;  /* 0x7f80000000040423 */ /* 0x040fe20000000007 */
[----:B------:R-:W-:-:S04]  /*0260*/  FSETP.NEU.AND P0, PT, R0, RZ, PT ;  /* 0x000000ff0000720b */ /* 0x000fc80003f0d000 */
[----:B------:R-:W-:-:S05]  /*0270*/  FSEL R5, R4, -INF , P0 ;  /* 0xff80000004057808 */ /* 0x000fca0000000000 */
[----:B------:R-:W-:Y:S01]  /*0280*/  STG.E desc[UR4][R2.64], R5 ;  /* 0x0000000502007986 */ /* 0x000fe2000c101904 */
[----:B------:R-:W-:Y:S05]  /*0290*/  EXIT ;  /* 0x000000000000794d */ /* 0x000fea0003800000 */
.L_x_7:
        /* <DEDUP_REMOVED lines=14> */
.L_x_55:


//--------------------- .text.atlas_exp_f32       --------------------------
	.section	.text.atlas_exp_f32,"ax",@progbits
	.align	128
        .global         atlas_exp_f32
        .type           atlas_exp_f32,@function
        .size           atlas_exp_f32,(.L_x_56 - atlas_exp_f32)
        .other          atlas_exp_f32,@"STO_CUDA_ENTRY STV_DEFAULT"
atlas_exp_f32:
.text.atlas_exp_f32:
        /* <DEDUP_REMOVED lines=10> */
[----:B0-----:R-:W-:-:S06]  /*00a0*/  IMAD.WIDE.U32 R2, R7, 0x4, R2 ;  /* 0x0000000407027825 */ /* 0x001fcc00078e0002 */
[----:B-1----:R-:W2:Y:S01]  /*00b0*/  LDG.E R2, desc[UR4][R2.64] ;  /* 0x0000000402027981 */ /* 0x002ea2000c1e1900 */
[----:B------:R-:W-:Y:S01]  /*00c0*/  HFMA2 R5, -RZ, RZ, 0.96630859375, -0.0022525787353515625 ;  /* 0x3bbb989dff057431 */ /* 0x000fe200000001ff */
[----:B------:R-:W-:-:S04]  /*00d0*/  MOV R9, 0x437c0000 ;  /* 0x437c000000097802 */ /* 0x000fc80000000f00 */
[----:B--2---:R-:W-:Y:S02]  /*00e0*/  FFMA.SAT R0, R2, R5, 0.5 ;  /* 0x3f00000002007423 */ /* 0x004fe40000002005 */
[----:B------:R-:W0:Y:S02]  /*00f0*/  LDC.64 R4, c[0x0][0x388] ;  /* 0x0000e200ff047b82 */ /* 0x000e240000000a00 */
[----:B------:R-:W-:-:S04]  /*0100*/  FFMA.RM R0, R0, R9, 12582913 ;  /* 0x4b40000100007423 */ /* 0x000fc80000004009 */
[C---:B------:R-:W-:Y:S01]  /*0110*/  FADD R9, R0.reuse, -12583039 ;  /* 0xcb40007f00097421 */ /* 0x040fe20000000000 */
[----:B------:R-:W-:-:S03]  /*0120*/  SHF.L.U32 R0, R0, 0x17, RZ ;  /* 0x0000001700007819 */ /* 0x000fc600000006ff */
[----:B------:R-:W-:-:S04]  /*0130*/  FFMA R9, R2, 1.4426950216293334961, -R9 ;  /* 0x3fb8aa3b02097823 */ /* 0x000fc80000000809 */
[----:B------:R-:W-:-:S06]  /*0140*/  FFMA R9, R2, 1.925963033500011079e-08, R9 ;  /* 0x32a5706002097823 */ /* 0x000fcc0000000009 */
[----:B------:R-:W1:Y:S01]  /*0150*/  MUFU.EX2 R9, R9 ;  /* 0x0000000900097308 */ /* 0x000e620000000800 */
[----:B0-----:R-:W-:-:S04]  /*0160*/  IMAD.WIDE.U32 R2, R7, 0x4, R4 ;  /* 0x0000000407027825 */ /* 0x001fc800078e0004 */
[----:B-1----:R-:W-:-:S05]  /*0170*/  FMUL R5, R0, R9 ;  /* 0x0000000900057220 */ /* 0x002fca0000400000 */
[----:B------:R-:W-:Y:S01]  /*0180*/  STG.E desc[UR4][R2.64], R5 ;  /* 0x0000000502007986 */ /* 0x000fe2000c101904 */
[----:B------:R-:W-:Y:S05]  /*0190*/  EXIT ;  /* 0x000000000000794d */ /* 0x000fea0003800000 */
.L_x_8:
        /* <DEDUP_REMOVED lines=14> */
.L_x_56:


//--------------------- .text.atlas_tanh_f32      --------------------------
	.section	.text.atlas_tanh_f32,"ax",@progbits
	.align	128
        .global         atlas_tanh_f32
        .type           atlas_tanh_f32,@function
        .size           atlas_tanh_f32,(.L_x_57 - atlas_tanh_f32)
        .other          atlas_tanh_f32,@"STO_CUDA_ENTRY STV_DEFAULT"
atlas_tanh_f32:
.text.atlas_tanh_f32:
        /* <DEDUP_REMOVED lines=11> */
[----:B0-----:R-:W-:-:S05]  /*00b0*/  IMAD.WIDE.U32 R2, R7, 0x4, R2 ;  /* 0x0000000407027825 */ /* 0x001fca00078e0002 */
[----:B-1----:R2:W3:Y:S01]  /*00c0*/  LDG.E R6, desc[UR4][R2.64] ;  /* 0x0000000402067981 */ /* 0x0024e2000c1e1900 */
[----:B------:R-:W-:Y:S01]  /*00d0*/  MOV R10, 0x3c80f082 ;  /* 0x3c80f082000a7802 */ /* 0x000fe20000000f00 */
[----:B------:R-:W-:Y:S02]  /*00e0*/  HFMA2 R9, -RZ, RZ, 1.875, 0 ;  /* 0x3f800000ff097431 */ /* 0x000fe400000001ff */
[----:B--2---:R-:W-:-:S04]  /*00f0*/  IMAD.WIDE.U32 R2, R7, 0x4, R4 ;  /* 0x0000000407027825 */ /* 0x004fc800078e0004 */
[C---:B---3--:R-:W-:Y:S01]  /*0100*/  FMUL R0, |R6|.reuse, 2.8853900432586669922 ;  /* 0x4038aa3b06007820 */ /* 0x048fe20000400200 */
[C---:B------:R-:W-:Y:S01]  /*0110*/  FMUL R11, R6.reuse, R6 ;  /* 0x00000006060b7220 */ /* 0x040fe20000400000 */
[C---:B------:R-:W-:Y:S02]  /*0120*/  FSETP.GE.AND P1, PT, |R6|.reuse, 0.60000002384185791016, PT ;  /* 0x3f19999a0600780b */ /* 0x040fe40003f26200 */
[----:B------:R-:W-:Y:S01]  /*0130*/  FSETP.GE.AND P0, PT, |R6|, 9.010913848876953125, PT ;  /* 0x41102cb40600780b */ /* 0x000fe20003f06200 */
[C---:B------:R-:W-:Y:S01]  /*0140*/  FFMA R10, R11.reuse, R10, -0.052303962409496307373 ;  /* 0xbd563cae0b0a7423 */ /* 0x040fe2000000000a */
[----:B------:R-:W0:Y:S02]  /*0150*/  MUFU.EX2 R0, R0 ;  /* 0x0000000000007308 */ /* 0x000e240000000800 */
[----:B0-----:R-:W-:Y:S01]  /*0160*/  FADD R8, R0, 1 ;  /* 0x3f80000000087421 */ /* 0x001fe20000000000 */
[----:B------:R-:W-:-:S04]  /*0170*/  FFMA R0, R11, R10, 0.1331529766321182251 ;  /* 0x3e0859410b007423 */ /* 0x000fc8000000000a */
[C---:B------:R-:W-:Y:S01]  /*0180*/  FFMA R0, R11.reuse, R0, -0.33332768082618713379 ;  /* 0xbeaaa9ed0b007423 */ /* 0x040fe20000000000 */
[----:B------:R-:W0:Y:S03]  /*0190*/  MUFU.RCP R8, R8 ;  /* 0x0000000800087308 */ /* 0x000e260000001000 */
[----:B------:R-:W-:Y:S01]  /*01a0*/  FFMA R11, R11, R0, RZ ;  /* 0x000000000b0b7223 */ /* 0x000fe200000000ff */
[----:B0-----:R-:W-:-:S05]  /*01b0*/  FFMA R9, R8, -2, R9 ;  /* 0xc000000008097823 */ /* 0x001fca0000000009 */
[----:B------:R-:W-:-:S04]  /*01c0*/  FSEL R9, R9, 1, !P0 ;  /* 0x3f80000009097808 */ /* 0x000fc80004000000 */
[--C-:B------:R-:W-:Y:S01]  /*01d0*/  LOP3.LUT R9, R9, 0x80000000, R6.reuse, 0xb8, !PT ;  /* 0x8000000009097812 */ /* 0x100fe200078eb806 */
[----:B------:R-:W-:-:S05]  /*01e0*/  @!P1 FFMA R9, R6, R11, R6 ;  /* 0x0000000b06099223 */ /* 0x000fca0000000006 */
[----:B------:R-:W-:Y:S01]  /*01f0*/  STG.E desc[UR4][R2.64], R9 ;  /* 0x0000000902007986 */ /* 0x000fe2000c101904 */
[----:B------:R-:W-:Y:S05]  /*0200*/  EXIT ;  /* 0x000000000000794d */ /* 0x000fea0003800000 */
.L_x_9:
        /* <DEDUP_REMOVED lines=15> */
.L_x_57:


//--------------------- .text.atlas_sigmoid_f32   --------------------------
	.section	.text.atlas_sigmoid_f32,"ax",@progbits
	.align	128
        .global         atlas_sigmoid_f32
        .type           atlas_sigmoid_f32,@function
        .size           atlas_sigmoid_f32,(.L_x_45 - atlas_sigmoid_f32)
        .other          atlas_sigmoid_f32,@"STO_CUDA_ENTRY STV_DEFAULT"
atlas_sigmoid_f32:
.text.atlas_sigmoid_f32:
        /* <DEDUP_REMOVED lines=12> */
[----:B------:R-:W-:Y:S01]  /*00c0*/  IMAD.MOV.U32 R7, RZ, RZ, 0x3bbb989d ;  /* 0x3bbb989dff077424 */ /* 0x000fe200078e00ff */
[----:B------:R-:W-:Y:S01]  /*00d0*/  BSSY.RECONVERGENT B0, `(.L_x_10) ;  /* 0x0000015000007945 */ /* 0x000fe20003800200 */
[----:B------:R-:W-:Y:S02]  /*00e0*/  IMAD.MOV.U32 R9, RZ, RZ, 0x437c0000 ;  /* 0x437c0000ff097424 */ /* 0x000fe400078e00ff */
[----:B--2---:R-:W-:-:S04]  /*00f0*/  FFMA.SAT R0, R4, -R7, 0.5 ;  /* 0x3f00000004007423 */ /* 0x004fc80000002807 */
[----:B------:R-:W-:-:S04]  /*0100*/  FFMA.RM R0, R0, R9, 12582913 ;  /* 0x4b40000100007423 */ /* 0x000fc80000004009 */
[C---:B------:R-:W-:Y:S01]  /*0110*/  FADD R7, R0.reuse, -12583039 ;  /* 0xcb40007f00077421 */ /* 0x040fe20000000000 */
[----:B------:R-:W-:-:S03]  /*0120*/  SHF.L.U32 R0, R0, 0x17, RZ ;  /* 0x0000001700007819 */ /* 0x000fc600000006ff */
[----:B------:R-:W-:-:S04]  /*0130*/  FFMA R7, R4, -1.4426950216293334961, -R7 ;  /* 0xbfb8aa3b04077823 */ /* 0x000fc80000000807 */
[----:B------:R-:W-:-:S06]  /*0140*/  FFMA R7, R4, -1.925963033500011079e-08, R7 ;  /* 0xb2a5706004077823 */ /* 0x000fcc0000000007 */
[----:B------:R-:W0:Y:S02]  /*0150*/  MUFU.EX2 R7, R7 ;  /* 0x0000000700077308 */ /* 0x000e240000000800 */
[----:B0-----:R-:W-:-:S04]  /*0160*/  FFMA R0, R0, R7, 1 ;  /* 0x3f80000000007423 */ /* 0x001fc80000000007 */
[----:B------:R-:W-:-:S05]  /*0170*/  VIADD R2, R0, 0x1800000 ;  /* 0x0180000000027836 */ /* 0x000fca0000000000 */
[----:B------:R-:W-:-:S04]  /*0180*/  LOP3.LUT R2, R2, 0x7f800000, RZ, 0xc0, !PT ;  /* 0x7f80000002027812 */ /* 0x000fc800078ec0ff */
[----:B------:R-:W-:-:S13]  /*0190*/  ISETP.GT.U32.AND P0, PT, R2, 0x1ffffff, PT ;  /* 0x01ffffff0200780c */ /* 0x000fda0003f04070 */
[----:B------:R-:W-:Y:S05]  /*01a0*/  @P0 BRA `(.L_x_11) ;  /* 0x00000000000c0947 */ /* 0x000fea0003800000 */
[----:B------:R-:W-:-:S07]  /*01b0*/  MOV R4, 0x1d0 ;  /* 0x000001d000047802 */ /* 0x000fce0000000f00 */
[----:B------:R-:W-:Y:S05]  /*01c0*/  CALL.REL.NOINC `($__internal_0_$__cuda_sm20_rcp_rn_f32_slowpath) ;  /* 0x0000000000287944 */ /* 0x000fea0003c00000 */
[----:B------:R-:W-:Y:S05]  /*01d0*/  BRA `(.L_x_12) ;  /* 0x0000000000107947 */ /* 0x000fea0003800000 */
.L_x_11:
[----:B------:R-:W0:Y:S02]  /*01e0*/  MUFU.RCP R7, R0 ;  /* 0x0000000000077308 */ /* 0x000e240000001000 */
[----:B0-----:R-:W-:-:S04]  /*01f0*/  FFMA R2, R0, R7, -1 ;  /* 0xbf80000000027423 */ /* 0x001fc80000000007 */
[----:B------:R-:W-:-:S04]  /*0200*/  FADD.FTZ R2, -R2, -RZ ;  /* 0x800000ff02027221 */ /* 0x000fc80000010100 */
[----:B------:R-:W-:-:S07]  /*0210*/  FFMA R7, R7, R2, R7 ;  /* 0x0000000207077223 */ /* 0x000fce0000000007 */
.L_x_12:
[----:B------:R-:W-:Y:S05]  /*0220*/  BSYNC.RECONVERGENT B0 ;  /* 0x0000000000007941 */ /* 0x000fea0003800200 */
.L_x_10:
[----:B------:R-:W0:Y:S02]  /*0230*/  LDC.64 R4, c[0x0][0x388] ;  /* 0x0000e200ff047b82 */ /* 0x000e240000000a00 */
[----:B0-----:R-:W-:-:S05]  /*0240*/  IMAD.WIDE.U32 R2, R3, 0x4, R4 ;  /* 0x0000000403027825 */ /* 0x001fca00078e0004 */
[----:B------:R-:W-:Y:S01]  /*0250*/  STG.E desc[UR4][R2.64], R7 ;  /* 0x0000000702007986 */ /* 0x000fe2000c101904 */
[----:B------:R-:W-:Y:S05]  /*0260*/  EXIT ;  /* 0x000000000000794d */ /* 0x000fea0003800000 */
        .weak           $__internal_0_$__cuda_sm20_rcp_rn_f32_slowpath
        .type           $__internal_0_$__cuda_sm20_rcp_rn_f32_slowpath,@function
        .size           $__internal_0_$__cuda_sm20_rcp_rn_f32_slowpath,(.L_x_45 - $__internal_0_$__cuda_sm20_rcp_rn_f32_slowpath)
$__internal_0_$__cuda_sm20_rcp_rn_f32_slowpath:
[----:B------:R-:W-:Y:S01]  /*0270*/  IMAD.SHL.U32 R2, R0, 0x2, RZ ;  /* 0x0000000200027824 */ /* 0x000fe200078e00ff */
[----:B------:R-:W-:Y:S04]  /*0280*/  BSSY.RECONVERGENT B1, `(.L_x_13) ;  /* 0x0000030000017945 */ /* 0x000fe80003800200 */
[----:B------:R-:W-:-:S04]  /*0290*/  SHF.R.U32.HI R2, RZ, 0x18, R2 ;  /* 0x00000018ff027819 */ /* 0x000fc80000011602 */
[----:B------:R-:W-:-:S13]  /*02a0*/  ISETP.NE.U32.AND P0, PT, R2, RZ, PT ;  /* 0x000000ff0200720c */ /* 0x000fda0003f05070 */
[----:B------:R-:W-:Y:S05]  /*02b0*/  @P0 BRA `(.L_x_14) ;  /* 0x0000000000280947 */ /* 0x000fea0003800000 */
[----:B------:R-:W-:-:S04]  /*02c0*/  SHF.L.U32 R2, R0, 0x1, RZ ;  /* 0x0000000100027819 */ /* 0x000fc800000006ff */
[----:B------:R-:W-:-:S13]  /*02d0*/  ISETP.NE.AND P0, PT, R2, RZ, PT ;  /* 0x000000ff0200720c */ /* 0x000fda0003f05270 */
[----:B------:R-:W-:Y:S01]  /*02e0*/  @P0 FFMA R6, R0, 1.84467440737095516160e+19, RZ ;  /* 0x5f80000000060823 */ /* 0x000fe200000000ff */
[----:B------:R-:W-:Y:S08]  /*02f0*/  @!P0 MUFU.RCP R5, R0 ;  /* 0x0000000000058308 */ /* 0x000ff00000001000 */
[----:B------:R-:W0:Y:S02]  /*0300*/  @P0 MUFU.RCP R7, R6 ;  /* 0x0000000600070308 */ /* 0x000e240000001000 */
[----:B0-----:R-:W-:-:S04]  /*0310*/  @P0 FFMA R2, R6, R7, -1 ;  /* 0xbf80000006020423 */ /* 0x001fc80000000007 */
[----:B------:R-:W-:-:S04]  /*0320*/  @P0 FADD.FTZ R2, -R2, -RZ ;  /* 0x800000ff02020221 */ /* 0x000fc80000010100 */
[----:B------:R-:W-:-:S04]  /*0330*/  @P0 FFMA R2, R7, R2, R7 ;  /* 0x0000000207020223 */ /* 0x000fc80000000007 */
[----:B------:R-:W-:Y:S01]  /*0340*/  @P0 FFMA R5, R2, 1.84467440737095516160e+19, RZ ;  /* 0x5f80000002050823 */ /* 0x000fe200000000ff */
[----:B------:R-:W-:Y:S06]  /*0350*/  BRA `(.L_x_15) ;  /* 0x0000000000887947 */ /* 0x000fec0003800000 */
.L_x_14:
[----:B------:R-:W-:-:S05]  /*0360*/  VIADD R5, R2, 0xffffff03 ;  /* 0xffffff0302057836 */ /* 0x000fca0000000000 */
[----:B------:R-:W-:-:S13]  /*0370*/  ISETP.GT.U32.AND P0, PT, R5, 0x1, PT ;  /* 0x000000010500780c */ /* 0x000fda0003f04070 */
[----:B------:R-:W-:Y:S05]  /*0380*/  @P0 BRA `(.L_x_16) ;  /* 0x0000000000780947 */ /* 0x000fea0003800000 */
[----:B------:R-:W-:Y:S01]  /*0390*/  LOP3.LUT R6, R0, 0x7fffff, RZ, 0xc0, !PT ;  /* 0x007fffff00067812 */ /* 0x000fe200078ec0ff */
[----:B------:R-:W-:-:S03]  /*03a0*/  IMAD.MOV.U32 R10, RZ, RZ, 0x3 ;  /* 0x00000003ff0a7424 */ /* 0x000fc600078e00ff */
[----:B------:R-:W-:Y:S02]  /*03b0*/  LOP3.LUT R6, R6, 0x3f800000, RZ, 0xfc, !PT ;  /* 0x3f80000006067812 */ /* 0x000fe400078efcff */
[----:B------:R-:W-:Y:S02]  /*03c0*/  SHF.L.U32 R11, R10, R5, RZ ;  /* 0x000000050a0b7219 */ /* 0x000fe400000006ff */
[----:B------:R-:W0:Y:S02]  /*03d0*/  MUFU.RCP R7, R6 ;  /* 0x0000000600077308 */ /* 0x000e240000001000 */
[----:B0-----:R-:W-:-:S04]  /*03e0*/  FFMA R8, R6, R7, -1 ;  /* 0xbf80000006087423 */ /* 0x001fc80000000007 */
[----:B------:R-:W-:-:S04]  /*03f0*/  FADD.FTZ R8, -R8, -RZ ;  /* 0x800000ff08087221 */ /* 0x000fc80000010100 */
[CCC-:B------:R-:W-:Y:S01]  /*0400*/  FFMA.RM R9, R7.reuse, R8.reuse, R7.reuse ;  /* 0x0000000807097223 */ /* 0x1c0fe20000004007 */
[----:B------:R-:W-:-:S04]  /*0410*/  FFMA.RP R8, R7, R8, R7 ;  /* 0x0000000807087223 */ /* 0x000fc80000008007 */
[C---:B------:R-:W-:Y:S02]  /*0420*/  LOP3.LUT R7, R9.reuse, 0x7fffff, RZ, 0xc0, !PT ;  /* 0x007fffff09077812 */ /* 0x040fe400078ec0ff */
[----:B------:R-:W-:Y:S02]  /*0430*/  FSETP.NEU.FTZ.AND P0, PT, R9, R8, PT ;  /* 0x000000080900720b */ /* 0x000fe40003f1d000 */
[----:B------:R-:W-:Y:S02]  /*0440*/  LOP3.LUT R8, R7, 0x800000, RZ, 0xfc, !PT ;  /* 0x0080000007087812 */ /* 0x000fe400078efcff */
[----:B------:R-:W-:Y:S02]  /*0450*/  SEL R7, RZ, 0xffffffff, !P0 ;  /* 0xffffffffff077807 */ /* 0x000fe40004000000 */
[----:B------:R-:W-:Y:S02]  /*0460*/  LOP3.LUT R6, R11, R8, RZ, 0xc0, !PT ;  /* 0x000000080b067212 */ /* 0x000fe400078ec0ff */
[----:B------:R-:W-:-:S02]  /*0470*/  IADD3 R7, PT, PT, -R7, RZ, RZ ;  /* 0x000000ff07077210 */ /* 0x000fc40007ffe1ff */
[-C--:B------:R-:W-:Y:S02]  /*0480*/  SHF.R.U32.HI R6, RZ, R5.reuse, R6 ;  /* 0x00000005ff067219 */ /* 0x080fe40000011606 */
[----:B------:R-:W-:Y:S02]  /*0490*/  LOP3.LUT P1, RZ, R7, R5, R8, 0xf8, !PT ;  /* 0x0000000507ff7212 */ /* 0x000fe4000782f808 */
[C---:B------:R-:W-:Y:S02]  /*04a0*/  LOP3.LUT P0, RZ, R6.reuse, 0x1, RZ, 0xc0, !PT ;  /* 0x0000000106ff7812 */ /* 0x040fe4000780c0ff */
[----:B------:R-:W-:-:S04]  /*04b0*/  LOP3.LUT P2, RZ, R6, 0x2, RZ, 0xc0, !PT ;  /* 0x0000000206ff7812 */ /* 0x000fc8000784c0ff */
[----:B------:R-:W-:Y:S02]  /*04c0*/  PLOP3.LUT P0, PT, P0, P1, P2, 0xe0, 0x0 ;  /* 0x000000000000781c */ /* 0x000fe40000703c20 */
[----:B------:R-:W-:Y:S02]  /*04d0*/  LOP3.LUT P1, RZ, R0, 0x7fffff, RZ, 0xc0, !PT ;  /* 0x007fffff00ff7812 */ /* 0x000fe4000782c0ff */
[----:B------:R-:W-:-:S05]  /*04e0*/  SEL R5, RZ, 0x1, !P0 ;  /* 0x00000001ff057807 */ /* 0x000fca0004000000 */
[----:B------:R-:W-:-:S05]  /*04f0*/  IMAD.MOV R5, RZ, RZ, -R5 ;  /* 0x000000ffff057224 */ /* 0x000fca00078e0a05 */
[----:B------:R-:W-:Y:S02]  /*0500*/  ISETP.GE.AND P0, PT, R5, RZ, PT ;  /* 0x000000ff0500720c */ /* 0x000fe40003f06270 */
[----:B------:R-:W-:-:S04]  /*0510*/  IADD3 R5, PT, PT, R2, -0xfc, RZ ;  /* 0xffffff0402057810 */ /* 0x000fc80007ffe0ff */
[----:B------:R-:W-:-:S07]  /*0520*/  SHF.R.U32.HI R5, RZ, R5, R8 ;  /* 0x00000005ff057219 */ /* 0x000fce0000011608 */
[----:B------:R-:W-:-:S05]  /*0530*/  @!P0 VIADD R5, R5, 0x1 ;  /* 0x0000000105058836 */ /* 0x000fca0000000000 */
[----:B------:R-:W-:-:S04]  /*0540*/  @!P1 SHF.L.U32 R5, R5, 0x1, RZ ;  /* 0x0000000105059819 */ /* 0x000fc800000006ff */
[----:B------:R-:W-:Y:S01]  /*0550*/  LOP3.LUT R5, R5, 0x80000000, R0, 0xf8, !PT ;  /* 0x8000000005057812 */ /* 0x000fe200078ef800 */
[----:B------:R-:W-:Y:S06]  /*0560*/  BRA `(.L_x_15) ;  /* 0x0000000000047947 */ /* 0x000fec0003800000 */
.L_x_16:
[----:B------:R0:W1:Y:S02]  /*0570*/  MUFU.RCP R5, R0 ;  /* 0x0000000000057308 */ /* 0x0000640000001000 */
.L_x_15:
[----:B------:R-:W-:Y:S05]  /*0580*/  BSYNC.RECONVERGENT B1 ;  /* 0x0000000000017941 */ /* 0x000fea0003800200 */
.L_x_13:
[----:B-1----:R-:W-:Y:S02]  /*0590*/  IMAD.MOV.U32 R7, RZ, RZ, R5 ;  /* 0x000000ffff077224 */ /* 0x002fe400078e0005 */
[----:B------:R-:W-:-:S04]  /*05a0*/  HFMA2 R5, -RZ, RZ, 0, 0 ;  /* 0x00000000ff057431 */ /* 0x000fc800000001ff */
[----:B0-----:R-:W-:Y:S05]  /*05b0*/  RET.REL.NODEC R4 `(atlas_sigmoid_f32) ;  /* 0xfffffff804907950 */ /* 0x001fea0003c3ffff */
.L_x_17:
        /* <DEDUP_REMOVED lines=12> */
.L_x_45:


//--------------------- .text.atlas_sqrt_f32      --------------------------
	.section	.text.atlas_sqrt_f32,"ax",@progbits
	.align	128
        .global         atlas_sqrt_f32
        .type           atlas_sqrt_f32,@function
        .size           atlas_sqrt_f32,(.L_x_46 - atlas_sqrt_f32)
        .other          atlas_sqrt_f32,@"STO_CUDA_ENTRY STV_DEFAULT"
atlas_sqrt_f32:
.text.atlas_sqrt_f32:
        /* <DEDUP_REMOVED lines=11> */
[----:B-1----:R-:W2:Y:S01]  /*00b0*/  LDG.E R0, desc[UR4][R2.64] ;  /* 0x0000000402007981 */ /* 0x002ea2000c1e1900 */
[----:B------:R-:W-:Y:S01]  /*00c0*/  BSSY.RECONVERGENT B0, `(.L_x_18) ;  /* 0x000000c000007945 */ /* 0x000fe20003800200 */
[----:B--2---:R-:W-:Y:S01]  /*00d0*/  IADD3 R4, PT, PT, R0, -0xd000000, RZ ;  /* 0xf300000000047810 */ /* 0x004fe20007ffe0ff */
[----:B------:R0:W1:Y:S03]  /*00e0*/  MUFU.RSQ R7, R0 ;  /* 0x0000000000077308 */ /* 0x0000660000001400 */
[----:B------:R-:W-:-:S13]  /*00f0*/  ISETP.GT.U32.AND P0, PT, R4, 0x727fffff, PT ;  /* 0x727fffff0400780c */ /* 0x000fda0003f04070 */
[----:B0-----:R-:W-:Y:S05]  /*0100*/  @!P0 BRA `(.L_x_19) ;  /* 0x00000000000c8947 */ /* 0x001fea0003800000 */
[----:B------:R-:W-:-:S07]  /*0110*/  MOV R9, 0x130 ;  /* 0x0000013000097802 */ /* 0x000fce0000000f00 */
[----:B-1----:R-:W-:Y:S05]  /*0120*/  CALL.REL.NOINC `($__internal_1_$__cuda_sm20_sqrt_rn_f32_slowpath) ;  /* 0x0000000000287944 */ /* 0x002fea0003c00000 */
[----:B------:R-:W-:Y:S05]  /*0130*/  BRA `(.L_x_20) ;  /* 0x0000000000107947 */ /* 0x000fea0003800000 */
.L_x_19:
[----:B-1----:R-:W-:Y:S01]  /*0140*/  FMUL.FTZ R3, R0, R7 ;  /* 0x0000000700037220 */ /* 0x002fe20000410000 */
[----:B------:R-:W-:-:S03]  /*0150*/  FMUL.FTZ R7, R7, 0.5 ;  /* 0x3f00000007077820 */ /* 0x000fc60000410000 */
[----:B------:R-:W-:-:S04]  /*0160*/  FFMA R0, -R3, R3, R0 ;  /* 0x0000000303007223 */ /* 0x000fc80000000100 */
[----:B------:R-:W-:-:S07]  /*0170*/  FFMA R7, R0, R7, R3 ;  /* 0x0000000700077223 */ /* 0x000fce0000000003 */
.L_x_20:
[----:B------:R-:W-:Y:S05]  /*0180*/  BSYNC.RECONVERGENT B0 ;  /* 0x0000000000007941 */ /* 0x000fea0003800200 */
.L_x_18:
[----:B------:R-:W0:Y:S02]  /*0190*/  LDC.64 R2, c[0x0][0x388] ;  /* 0x0000e200ff027b82 */ /* 0x000e240000000a00 */
[----:B0-----:R-:W-:-:S05]  /*01a0*/  IMAD.WIDE.U32 R2, R5, 0x4, R2 ;  /* 0x0000000405027825 */ /* 0x001fca00078e0002 */
[----:B------:R-:W-:Y:S01]  /*01b0*/  STG.E desc[UR4][R2.64], R7 ;  /* 0x0000000702007986 */ /* 0x000fe2000c101904 */
[----:B------:R-:W-:Y:S05]  /*01c0*/  EXIT ;  /* 0x000000000000794d */ /* 0x000fea0003800000 */
        .weak           $__internal_1_$__cuda_sm20_sqrt_rn_f32_slowpath
        .type           $__internal_1_$__cuda_sm20_sqrt_rn_f32_slowpath,@function
        .size           $__internal_1_$__cuda_sm20_sqrt_rn_f32_slowpath,(.L_x_46 - $__internal_1_$__cuda_sm20_sqrt_rn_f32_slowpath)
$__internal_1_$__cuda_sm20_sqrt_rn_f32_slowpath:
[----:B------:R-:W-:-:S13]  /*01d0*/  LOP3.LUT P0, RZ, R0, 0x7fffffff, RZ, 0xc0, !PT ;  /* 0x7fffffff00ff7812 */ /* 0x000fda000780c0ff */
[----:B------:R-:W-:Y:S01]  /*01e0*/  @!P0 MOV R2, R0 ;  /* 0x0000000000028202 */ /* 0x000fe20000000f00 */
[----:B------:R-:W-:Y:S06]  /*01f0*/  @!P0 BRA `(.L_x_21) ;  /* 0x0000000000408947 */ /* 0x000fec0003800000 */
[----:B------:R-:W-:-:S13]  /*0200*/  FSETP.GEU.FTZ.AND P0, PT, R0, RZ, PT ;  /* 0x000000ff0000720b */ /* 0x000fda0003f1e000 */
[----:B------:R-:W-:Y:S01]  /*0210*/  @!P0 MOV R2, 0x7fffffff ;  /* 0x7fffffff00028802 */ /* 0x000fe20000000f00 */
[----:B------:R-:W-:Y:S06]  /*0220*/  @!P0 BRA `(.L_x_21) ;  /* 0x0000000000348947 */ /* 0x000fec0003800000 */
[----:B------:R-:W-:-:S13]  /*0230*/  FSETP.GTU.FTZ.AND P0, PT, |R0|, +INF , PT ;  /* 0x7f8000000000780b */ /* 0x000fda0003f1c200 */
[----:B------:R-:W-:Y:S01]  /*0240*/  @P0 FADD.FTZ R2, R0, 1 ;  /* 0x3f80000000020421 */ /* 0x000fe20000010000 */
[----:B------:R-:W-:Y:S06]  /*0250*/  @P0 BRA `(.L_x_21) ;  /* 0x0000000000280947 */ /* 0x000fec0003800000 */
[----:B------:R-:W-:-:S13]  /*0260*/  FSETP.NEU.FTZ.AND P0, PT, |R0|, +INF , PT ;  /* 0x7f8000000000780b */ /* 0x000fda0003f1d200 */
[----:B------:R-:W-:-:S04]  /*0270*/  @P0 FFMA R3, R0, 1.84467440737095516160e+19, RZ ;  /* 0x5f80000000030823 */ /* 0x000fc800000000ff */
[----:B------:R-:W0:Y:S02]  /*0280*/  @P0 MUFU.RSQ R2, R3 ;  /* 0x0000000300020308 */ /* 0x000e240000001400 */
[----:B0-----:R-:W-:Y:S01]  /*0290*/  @P0 FMUL.FTZ R4, R3, R2 ;  /* 0x0000000203040220 */ /* 0x001fe20000410000 */
[----:B------:R-:W-:Y:S01]  /*02a0*/  @P0 FMUL.FTZ R8, R2, 0.5 ;  /* 0x3f00000002080820 */ /* 0x000fe20000410000 */
[----:B------:R-:W-:Y:S02]  /*02b0*/  @!P0 MOV R2, R0 ;  /* 0x0000000000028202 */ /* 0x000fe40000000f00 */
[----:B------:R-:W-:-:S04]  /*02c0*/  @P0 FADD.FTZ R6, -R4, -RZ ;  /* 0x800000ff04060221 */ /* 0x000fc80000010100 */
[----:B------:R-:W-:-:S04]  /*02d0*/  @P0 FFMA R7, R4, R6, R3 ;  /* 0x0000000604070223 */ /* 0x000fc80000000003 */
[----:B------:R-:W-:-:S04]  /*02e0*/  @P0 FFMA R7, R7, R8, R4 ;  /* 0x0000000807070223 */ /* 0x000fc80000000004 */
[----:B------:R-:W-:-:S07]  /*02f0*/  @P0 FMUL.FTZ R2, R7, 2.3283064365386962891e-10 ;  /* 0x2f80000007020820 */ /* 0x000fce0000410000 */
.L_x_21:
[----:B------:R-:W-:Y:S01]  /*0300*/  HFMA2 R3, -RZ, RZ, 0, 0 ;  /* 0x00000000ff037431 */ /* 0x000fe200000001ff */
[----:B------:R-:W-:Y:S02]  /*0310*/  MOV R7, R2 ;  /* 0x0000000200077202 */ /* 0x000fe40000000f00 */
[----:B------:R-:W-:-:S04]  /*0320*/  MOV R2, R9 ;  /* 0x0000000900027202 */ /* 0x000fc80000000f00 */
[----:B------:R-:W-:Y:S05]  /*0330*/  RET.REL.NODEC R2 `(atlas_sqrt_f32) ;  /* 0xfffffffc02307950 */ /* 0x000fea0003c3ffff */
.L_x_22:
        /* <DEDUP_REMOVED lines=12> */
.L_x_46:


//--------------------- .text.atlas_relu_f32      --------------------------
	.section	.text.atlas_relu_f32,"ax",@progbits
	.align	128
        .global         atlas_relu_f32
        .type           atlas_relu_f32,@function
        .size           atlas_relu_f32,(.L_x_60 - atlas_relu_f32)
        .other          atlas_relu_f32,@"STO_CUDA_ENTRY STV_DEFAULT"
atlas_relu_f32:
.text.atlas_relu_f32:
        /* <DEDUP_REMOVED lines=13> */
[----:B--2---:R-:W-:Y:S01]  /*00d0*/  IMAD.WIDE.U32 R4, R7, 0x4, R4 ;  /* 0x0000000407047825 */ /* 0x004fe200078e0004 */
[----:B---3--:R-:W-:-:S05]  /*00e0*/  FMNMX R7, RZ, R2, !PT ;  /* 0x00000002ff077209 */ /* 0x008fca0007800000 */
[----:B------:R-:W-:Y:S01]  /*00f0*/  STG.E desc[UR4][R4.64], R7 ;  /* 0x0000000704007986 */ /* 0x000fe2000c101904 */
[----:B------:R-:W-:Y:S05]  /*0100*/  EXIT ;  /* 0x000000000000794d */ /* 0x000fea0003800000 */
.L_x_23:
        /* <DEDUP_REMOVED lines=15> */
.L_x_60:


//--------------------- .text.atlas_neg_f32       --------------------------
	.section	.text.atlas_neg_f32,"ax",@progbits
	.align	128
        .global         atlas_neg_f32
        .type           atlas_neg_f32,@function
        .size           atlas_neg_f32,(.L_x_61 - atlas_neg_f32)
        .other          atlas_neg_f32,@"STO_CUDA_ENTRY STV_DEFAULT"
atlas_neg_f32:
.text.atlas_neg_f32:
        /* <DEDUP_REMOVED lines=13> */
[----:B--2---:R-:W-:-:S04]  /*00d0*/  IMAD.WIDE.U32 R4, R7, 0x4, R4 ;  /* 0x0000000407047825 */ /* 0x004fc800078e0004 */
[----:B---3--:R-:W-:-:S05]  /*00e0*/  FADD R7, -R2, -RZ ;  /* 0x800000ff02077221 */ /* 0x008fca0000000100 */
[----:B------:R-:W-:Y:S01]  /*00f0*/  STG.E desc[UR4][R4.64], R7 ;  /* 0x0000000704007986 */ /* 0x000fe2000c101904 */
[----:B------:R-:W-:Y:S05]  /*0100*/  EXIT ;  /* 0x000000000000794d */ /* 0x000fea0003800000 */
.L_x_24:
        /* <DEDUP_REMOVED lines=15> */
.L_x_61:


//--------------------- .text.atlas_abs_f32       --------------------------
	.section	.text.atlas_abs_f32,"ax",@progbits
	.align	128
        .global         atlas_abs_f32
        .type           atlas_abs_f32,@function
        .size           atlas_abs_f32,(.L_x_62 - atlas_abs_f32)
        .other          atlas_abs_f32,@"STO_CUDA_ENTRY STV_DEFAULT"
atlas_abs_f32:
.text.atlas_abs_f32:
        /* <DEDUP_REMOVED lines=14> */
[----:B---3--:R-:W-:-:S05]  /*00e0*/  FADD R7, |R2|, -RZ ;  /* 0x800000ff02077221 */ /* 0x008fca0000000200 */
[----:B------:R-:W-:Y:S01]  /*00f0*/  STG.E desc[UR4][R4.64], R7 ;  /* 0x0000000704007986 */ /* 0x000fe2000c101904 */
[----:B------:R-:W-:Y:S05]  /*0100*/  EXIT ;  /* 0x000000000000794d */ /* 0x000fea0003800000 */
.L_x_25:
        /* <DEDUP_REMOVED lines=15> */
.L_x_62:


//--------------------- .text.atlas_max_f32       --------------------------
	.section	.text.atlas_max_f32,"ax",@progbits
	.align	128
        .global         atlas_max_f32
        .type           atlas_max_f32,@function
        .size           atlas_max_f32,(.L_x_63 - atlas_max_f32)
        .other          atlas_max_f32,@"STO_CUDA_ENTRY STV_DEFAULT"
atlas_max_f32:
.text.atlas_max_f32:
        /* <DEDUP_REMOVED lines=17> */
[----:B----4-:R-:W-:-:S05]  /*0110*/  FMNMX R9, R2, R5, !PT ;  /* 0x0000000502097209 */ /* 0x010fca0007800000 */
[----:B------:R-:W-:Y:S01]  /*0120*/  STG.E desc[UR4][R6.64], R9 ;  /* 0x0000000906007986 */ /* 0x000fe2000c101904 */
[----:B------:R-:W-:Y:S05]  /*0130*/  EXIT ;  /* 0x000000000000794d */ /* 0x000fea0003800000 */
.L_x_26:
        /* <DEDUP_REMOVED lines=12> */
.L_x_63:


//--------------------- .text.atlas_min_f32       --------------------------
	.section	.text.atlas_min_f32,"ax",@progbits
	.align	128
        .global         atlas_min_f32
        .type           atlas_min_f32,@function
        .size           atlas_min_f32,(.L_x_64 - atlas_min_f32)
        .other          atlas_min_f32,@"STO_CUDA_ENTRY STV_DEFAULT"
atlas_min_f32:
.text.atlas_min_f32:
        /* <DEDUP_REMOVED lines=17> */
[----:B----4-:R-:W-:-:S05]  /*0110*/  FMNMX R9, R2, R5, PT ;  /* 0x0000000502097209 */ /* 0x010fca0003800000 */
[----:B------:R-:W-:Y:S01]  /*0120*/  STG.E desc[UR4][R6.64], R9 ;  /* 0x0000000906007986 */ /* 0x000fe2000c101904 */
[----:B------:R-:W-:Y:S05]  /*0130*/  EXIT ;  /* 0x000000000000794d */ /* 0x000fea0003800000 */
.L_x_27:
        /* <DEDUP_REMOVED lines=12> */
.L_x_64:


//--------------------- .text.atlas_div_f32       --------------------------
	.section	.text.atlas_div_f32,"ax",@progbits
	.align	128
        .global         atlas_div_f32
        .type           atlas_div_f32,@function
        .size           atlas_div_f32,(.L_x_47 - atlas_div_f32)
        .other          atlas_div_f32,@"STO_CUDA_ENTRY STV_DEFAULT"
atlas_div_f32:
.text.atlas_div_f32:
        /* <DEDUP_REMOVED lines=12> */
[----:B-1----:R-:W3:Y:S01]  /*00c0*/  LDG.E R3, desc[UR4][R6.64] ;  /* 0x0000000406037981 */ /* 0x002ee2000c1e1900 */
[----:B--2---:R-:W-:-:S05]  /*00d0*/  IMAD.WIDE.U32 R4, R2, 0x4, R4 ;  /* 0x0000000402047825 */ /* 0x004fca00078e0004 */
[----:B------:R-:W2:Y:S01]  /*00e0*/  LDG.E R0, desc[UR4][R4.64] ;  /* 0x0000000404007981 */ /* 0x000ea2000c1e1900 */
[----:B------:R-:W-:Y:S01]  /*00f0*/  BSSY.RECONVERGENT B0, `(.L_x_28) ;  /* 0x000000c000007945 */ /* 0x000fe20003800200 */
[----:B---3--:R-:W0:Y:S08]  /*0100*/  MUFU.RCP R8, R3 ;  /* 0x0000000300087308 */ /* 0x008e300000001000 */
[----:B--2---:R-:W1:Y:S01]  /*0110*/  FCHK P0, R0, R3 ;  /* 0x0000000300007302 */ /* 0x004e620000000000 */
[----:B0-----:R-:W-:-:S04]  /*0120*/  FFMA R9, -R3, R8, 1 ;  /* 0x3f80000003097423 */ /* 0x001fc80000000108 */
[----:B------:R-:W-:-:S04]  /*0130*/  FFMA R9, R8, R9, R8 ;  /* 0x0000000908097223 */ /* 0x000fc80000000008 */
[----:B------:R-:W-:-:S04]  /*0140*/  FFMA R8, R0, R9, RZ ;  /* 0x0000000900087223 */ /* 0x000fc800000000ff */
[----:B------:R-:W-:-:S04]  /*0150*/  FFMA R10, -R3, R8, R0 ;  /* 0x00000008030a7223 */ /* 0x000fc80000000100 */
[----:B------:R-:W-:Y:S01]  /*0160*/  FFMA R9, R9, R10, R8 ;  /* 0x0000000a09097223 */ /* 0x000fe20000000008 */
[----:B-1----:R-:W-:Y:S06]  /*0170*/  @!P0 BRA `(.L_x_29) ;  /* 0x00000000000c8947 */ /* 0x002fec0003800000 */
[----:B------:R-:W-:-:S07]  /*0180*/  MOV R4, 0x1a0 ;  /* 0x000001a000047802 */ /* 0x000fce0000000f00 */
[----:B------:R-:W-:Y:S05]  /*0190*/  CALL.REL.NOINC `($__internal_2_$__cuda_sm3x_div_rn_noftz_f32_slowpath) ;  /* 0x0000000000187944 */ /* 0x000fea0003c00000 */
[----:B------:R-:W-:-:S07]  /*01a0*/  IMAD.MOV.U32 R9, RZ, RZ, R0 ;  /* 0x000000ffff097224 */ /* 0x000fce00078e0000 */
.L_x_29:
[----:B------:R-:W-:Y:S05]  /*01b0*/  BSYNC.RECONVERGENT B0 ;  /* 0x0000000000007941 */ /* 0x000fea0003800200 */
.L_x_28:
[----:B------:R-:W0:Y:S02]  /*01c0*/  LDC.64 R4, c[0x0][0x390] ;  /* 0x0000e400ff047b82 */ /* 0x000e240000000a00 */
[----:B0-----:R-:W-:-:S05]  /*01d0*/  IMAD.WIDE.U32 R2, R2, 0x4, R4 ;  /* 0x0000000402027825 */ /* 0x001fca00078e0004 */
[----:B------:R-:W-:Y:S01]  /*01e0*/  STG.E desc[UR4][R2.64], R9 ;  /* 0x0000000902007986 */ /* 0x000fe2000c101904 */
[----:B------:R-:W-:Y:S05]  /*01f0*/  EXIT ;  /* 0x000000000000794d */ /* 0x000fea0003800000 */
        .weak           $__internal_2_$__cuda_sm3x_div_rn_noftz_f32_slowpath
        .type           $__internal_2_$__cuda_sm3x_div_rn_noftz_f32_slowpath,@function
        .size           $__internal_2_$__cuda_sm3x_div_rn_noftz_f32_slowpath,(.L_x_47 - $__internal_2_$__cuda_sm3x_div_rn_noftz_f32_slowpath)
$__internal_2_$__cuda_sm3x_div_rn_noftz_f32_slowpath:
[--C-:B------:R-:W-:Y:S01]  /*0200*/  SHF.R.U32.HI R6, RZ, 0x17, R3.reuse ;  /* 0x00000017ff067819 */ /* 0x100fe20000011603 */
[----:B------:R-:W-:Y:S01]  /*0210*/  BSSY.RECONVERGENT B1, `(.L_x_30) ;  /* 0x0000064000017945 */ /* 0x000fe20003800200 */
[--C-:B------:R-:W-:Y:S01]  /*0220*/  SHF.R.U32.HI R5, RZ, 0x17, R0.reuse ;  /* 0x00000017ff057819 */ /* 0x100fe20000011600 */
[----:B------:R-:W-:Y:S01]  /*0230*/  IMAD.MOV.U32 R7, RZ, RZ, R0 ;  /* 0x000000ffff077224 */ /* 0x000fe200078e0000 */
[----:B------:R-:W-:Y:S01]  /*0240*/  LOP3.LUT R6, R6, 0xff, RZ, 0xc0, !PT ;  /* 0x000000ff06067812 */ /* 0x000fe200078ec0ff */
[----:B------:R-:W-:Y:S01]  /*0250*/  IMAD.MOV.U32 R8, RZ, RZ, R3 ;  /* 0x000000ffff087224 */ /* 0x000fe200078e0003 */
[----:B------:R-:W-:-:S03]  /*0260*/  LOP3.LUT R5, R5, 0xff, RZ, 0xc0, !PT ;  /* 0x000000ff05057812 */ /* 0x000fc600078ec0ff */
[----:B------:R-:W-:Y:S02]  /*0270*/  VIADD R11, R6, 0xffffffff ;  /* 0xffffffff060b7836 */ /* 0x000fe40000000000 */
[----:B------:R-:W-:-:S03]  /*0280*/  VIADD R10, R5, 0xffffffff ;  /* 0xffffffff050a7836 */ /* 0x000fc60000000000 */
[----:B------:R-:W-:-:S04]  /*0290*/  ISETP.GT.U32.AND P0, PT, R11, 0xfd, PT ;  /* 0x000000fd0b00780c */ /* 0x000fc80003f04070 */
[----:B------:R-:W-:-:S13]  /*02a0*/  ISETP.GT.U32.OR P0, PT, R10, 0xfd, P0 ;  /* 0x000000fd0a00780c */ /* 0x000fda0000704470 */
[----:B------:R-:W-:Y:S01]  /*02b0*/  @!P0 IMAD.MOV.U32 R9, RZ, RZ, RZ ;  /* 0x000000ffff098224 */ /* 0x000fe200078e00ff */
[----:B------:R-:W-:Y:S06]  /*02c0*/  @!P0 BRA `(.L_x_31) ;  /* 0x00000000005c8947 */ /* 0x000fec0003800000 */
[----:B------:R-:W-:Y:S02]  /*02d0*/  FSETP.GTU.FTZ.AND P0, PT, |R0|, +INF , PT ;  /* 0x7f8000000000780b */ /* 0x000fe40003f1c200 */
[----:B------:R-:W-:-:S04]  /*02e0*/  FSETP.GTU.FTZ.AND P1, PT, |R3|, +INF , PT ;  /* 0x7f8000000300780b */ /* 0x000fc80003f3c200 */
[----:B------:R-:W-:-:S13]  /*02f0*/  PLOP3.LUT P0, PT, P0, P1, PT, 0xf8, 0x8f ;  /* 0x00000000008f781c */ /* 0x000fda0000703f70 */
[----:B------:R-:W-:Y:S05]  /*0300*/  @P0 BRA `(.L_x_32) ;  /* 0x00000004004c0947 */ /* 0x000fea0003800000 */
[----:B------:R-:W-:-:S13]  /*0310*/  LOP3.LUT P0, RZ, R8, 0x7fffffff, R7, 0xc8, !PT ;  /* 0x7fffffff08ff7812 */ /* 0x000fda000780c807 */
[----:B------:R-:W-:Y:S05]  /*0320*/  @!P0 BRA `(.L_x_33) ;  /* 0x00000004003c8947 */ /* 0x000fea0003800000 */
[C---:B------:R-:W-:Y:S02]  /*0330*/  FSETP.NEU.FTZ.AND P2, PT, |R0|.reuse, +INF , PT ;  /* 0x7f8000000000780b */ /* 0x040fe40003f5d200 */
[----:B------:R-:W-:Y:S02]  /*0340*/  FSETP.NEU.FTZ.AND P1, PT, |R3|, +INF , PT ;  /* 0x7f8000000300780b */ /* 0x000fe40003f3d200 */
[----:B------:R-:W-:-:S11]  /*0350*/  FSETP.NEU.FTZ.AND P0, PT, |R0|, +INF , PT ;  /* 0x7f8000000000780b */ /* 0x000fd60003f1d200 */
[----:B------:R-:W-:Y:S05]  /*0360*/  @!P1 BRA !P2, `(.L_x_33) ;  /* 0x00000004002c9947 */ /* 0x000fea0005000000 */
[----:B------:R-:W-:-:S04]  /*0370*/  LOP3.LUT P2, RZ, R7, 0x7fffffff, RZ, 0xc0, !PT ;  /* 0x7fffffff07ff7812 */ /* 0x000fc8000784c0ff */
[----:B------:R-:W-:-:S13]  /*0380*/  PLOP3.LUT P1, PT, P1, P2, PT, 0x2f, 0xf2 ;  /* 0x0000000000f2781c */ /* 0x000fda0000f24577 */
[----:B------:R-:W-:Y:S05]  /*0390*/  @P1 BRA `(.L_x_34) ;  /* 0x0000000400181947 */ /* 0x000fea0003800000 */
[----:B------:R-:W-:-:S04]  /*03a0*/  LOP3.LUT P1, RZ, R8, 0x7fffffff, RZ, 0xc0, !PT ;  /* 0x7fffffff08ff7812 */ /* 0x000fc8000782c0ff */
[----:B------:R-:W-:-:S13]  /*03b0*/  PLOP3.LUT P0, PT, P0, P1, PT, 0x2f, 0xf2 ;  /* 0x0000000000f2781c */ /* 0x000fda0000702577 */
[----:B------:R-:W-:Y:S05]  /*03c0*/  @P0 BRA `(.L_x_35) ;  /* 0x0000000400000947 */ /* 0x000fea0003800000 */
[----:B------:R-:W-:Y:S02]  /*03d0*/  ISETP.GE.AND P0, PT, R10, RZ, PT ;  /* 0x000000ff0a00720c */ /* 0x000fe40003f06270 */
[----:B------:R-:W-:-:S11]  /*03e0*/  ISETP.GE.AND P1, PT, R11, RZ, PT ;  /* 0x000000ff0b00720c */ /* 0x000fd60003f26270 */
[----:B------:R-:W-:Y:S02]  /*03f0*/  @P0 IMAD.MOV.U32 R9, RZ, RZ, RZ ;  /* 0x000000ffff090224 */ /* 0x000fe400078e00ff */
[----:B------:R-:W-:Y:S01]  /*0400*/  @!P0 FFMA R7, R0, 1.84467440737095516160e+19, RZ ;  /* 0x5f80000000078823 */ /* 0x000fe200000000ff */
[----:B------:R-:W-:Y:S02]  /*0410*/  @!P0 IMAD.MOV.U32 R9, RZ, RZ, -0x40 ;  /* 0xffffffc0ff098424 */ /* 0x000fe400078e00ff */
[----:B------:R-:W-:Y:S02]  /*0420*/  @!P1 FFMA R8, R3, 1.84467440737095516160e+19, RZ ;  /* 0x5f80000003089823 */ /* 0x000fe400000000ff */
[----:B------:R-:W-:-:S07]  /*0430*/  @!P1 VIADD R9, R9, 0x40 ;  /* 0x0000004009099836 */ /* 0x000fce0000000000 */
.L_x_31:
[----:B------:R-:W-:Y:S01]  /*0440*/  LEA R3, R6, 0xc0800000, 0x17 ;  /* 0xc080000006037811 */ /* 0x000fe200078eb8ff */
[----:B------:R-:W-:Y:S01]  /*0450*/  VIADD R5, R5, 0xffffff81 ;  /* 0xffffff8105057836 */ /* 0x000fe20000000000 */
[----:B------:R-:W-:Y:S03]  /*0460*/  BSSY.RECONVERGENT B2, `(.L_x_36) ;  /* 0x0000035000027945 */ /* 0x000fe60003800200 */
[----:B------:R-:W-:Y:S01]  /*0470*/  IMAD.IADD R3, R8, 0x1, -R3 ;  /* 0x0000000108037824 */ /* 0x000fe200078e0a03 */
[C---:B------:R-:W-:Y:S01]  /*0480*/  IADD3 R6, PT, PT, R5.reuse, 0x7f, -R6 ;  /* 0x0000007f05067810 */ /* 0x040fe20007ffe806 */
[----:B------:R-:W-:Y:S02]  /*0490*/  IMAD R0, R5, -0x800000, R7 ;  /* 0xff80000005007824 */ /* 0x000fe400078e0207 */
[----:B------:R-:W0:Y:S01]  /*04a0*/  MUFU.RCP R8, R3 ;  /* 0x0000000300087308 */ /* 0x000e220000001000 */
[----:B------:R-:W-:Y:S01]  /*04b0*/  FADD.FTZ R11, -R3, -RZ ;  /* 0x800000ff030b7221 */ /* 0x000fe20000010100 */
[----:B------:R-:W-:-:S03]  /*04c0*/  IMAD.IADD R6, R6, 0x1, R9 ;  /* 0x0000000106067824 */ /* 0x000fc600078e0209 */
[----:B0-----:R-:W-:-:S04]  /*04d0*/  FFMA R13, R8, R11, 1 ;  /* 0x3f800000080d7423 */ /* 0x001fc8000000000b */
[----:B------:R-:W-:-:S04]  /*04e0*/  FFMA R10, R8, R13, R8 ;  /* 0x0000000d080a7223 */ /* 0x000fc80000000008 */
[----:B------:R-:W-:-:S04]  /*04f0*/  FFMA R7, R0, R10, RZ ;  /* 0x0000000a00077223 */ /* 0x000fc800000000ff */
[----:B------:R-:W-:-:S04]  /*0500*/  FFMA R8, R11, R7, R0 ;  /* 0x000000070b087223 */ /* 0x000fc80000000000 */
[----:B------:R-:W-:-:S04]  /*0510*/  FFMA R7, R10, R8, R7 ;  /* 0x000000080a077223 */ /* 0x000fc80000000007 */
[----:B------:R-:W-:-:S04]  /*0520*/  FFMA R8, R11, R7, R0 ;  /* 0x000000070b087223 */ /* 0x000fc80000000000 */
[----:B------:R-:W-:-:S05]  /*0530*/  FFMA R0, R10, R8, R7 ;  /* 0x000000080a007223 */ /* 0x000fca0000000007 */
[----:B------:R-:W-:-:S04]  /*0540*/  SHF.R.U32.HI R3, RZ, 0x17, R0 ;  /* 0x00000017ff037819 */ /* 0x000fc80000011600 */
[----:B------:R-:W-:-:S05]  /*0550*/  LOP3.LUT R3, R3, 0xff, RZ, 0xc0, !PT ;  /* 0x000000ff03037812 */ /* 0x000fca00078ec0ff */
[----:B------:R-:W-:-:S04]  /*0560*/  IMAD.IADD R9, R3, 0x1, R6 ;  /* 0x0000000103097824 */ /* 0x000fc800078e0206 */
[----:B------:R-:W-:-:S05]  /*0570*/  VIADD R3, R9, 0xffffffff ;  /* 0xffffffff09037836 */ /* 0x000fca0000000000 */
[----:B------:R-:W-:-:S13]  /*0580*/  ISETP.GE.U32.AND P0, PT, R3, 0xfe, PT ;  /* 0x000000fe0300780c */ /* 0x000fda0003f06070 */
[----:B------:R-:W-:Y:S05]  /*0590*/  @!P0 BRA `(.L_x_37) ;  /* 0x0000000000808947 */ /* 0x000fea0003800000 */
[----:B------:R-:W-:-:S13]  /*05a0*/  ISETP.GT.AND P0, PT, R9, 0xfe, PT ;  /* 0x000000fe0900780c */ /* 0x000fda0003f04270 */
[----:B------:R-:W-:Y:S05]  /*05b0*/  @P0 BRA `(.L_x_38) ;  /* 0x00000000006c0947 */ /* 0x000fea0003800000 */
[----:B------:R-:W-:-:S13]  /*05c0*/  ISETP.GE.AND P0, PT, R9, 0x1, PT ;  /* 0x000000010900780c */ /* 0x000fda0003f06270 */
[----:B------:R-:W-:Y:S05]  /*05d0*/  @P0 BRA `(.L_x_39) ;  /* 0x0000000000740947 */ /* 0x000fea0003800000 */
[----:B------:R-:W-:Y:S02]  /*05e0*/  ISETP.GE.AND P0, PT, R9, -0x18, PT ;  /* 0xffffffe80900780c */ /* 0x000fe40003f06270 */
[----:B------:R-:W-:-:S11]  /*05f0*/  LOP3.LUT R0, R0, 0x80000000, RZ, 0xc0, !PT ;  /* 0x8000000000007812 */ /* 0x000fd600078ec0ff */
[----:B------:R-:W-:Y:S05]  /*0600*/  @!P0 BRA `(.L_x_39) ;  /* 0x0000000000688947 */ /* 0x000fea0003800000 */
[CCC-:B------:R-:W-:Y:S01]  /*0610*/  FFMA.RZ R3, R10.reuse, R8.reuse, R7.reuse ;  /* 0x000000080a037223 */ /* 0x1c0fe2000000c007 */
[CCC-:B------:R-:W-:Y:S01]  /*0620*/  FFMA.RM R6, R10.reuse, R8.reuse, R7.reuse ;  /* 0x000000080a067223 */ /* 0x1c0fe20000004007 */
[C---:B------:R-:W-:Y:S02]  /*0630*/  ISETP.NE.AND P2, PT, R9.reuse, RZ, PT ;  /* 0x000000ff0900720c */ /* 0x040fe40003f45270 */
[----:B------:R-:W-:Y:S02]  /*0640*/  ISETP.NE.AND P1, PT, R9, RZ, PT ;  /* 0x000000ff0900720c */ /* 0x000fe40003f25270 */
[----:B------:R-:W-:Y:S01]  /*0650*/  LOP3.LUT R5, R3, 0x7fffff, RZ, 0xc0, !PT ;  /* 0x007fffff03057812 */ /* 0x000fe200078ec0ff */
[----:B------:R-:W-:Y:S01]  /*0660*/  FFMA.RP R3, R10, R8, R7 ;  /* 0x000000080a037223 */ /* 0x000fe20000008007 */
[----:B------:R-:W-:Y:S02]  /*0670*/  VIADD R8, R9, 0x20 ;  /* 0x0000002009087836 */ /* 0x000fe40000000000 */
[----:B------:R-:W-:Y:S01]  /*0680*/  LOP3.LUT R5, R5, 0x800000, RZ, 0xfc, !PT ;  /* 0x0080000005057812 */ /* 0x000fe200078efcff */
[----:B------:R-:W-:Y:S01]  /*0690*/  IMAD.MOV R7, RZ, RZ, -R9 ;  /* 0x000000ffff077224 */ /* 0x000fe200078e0a09 */
[----:B------:R-:W-:-:S02]  /*06a0*/  FSETP.NEU.FTZ.AND P0, PT, R3, R6, PT ;  /* 0x000000060300720b */ /* 0x000fc40003f1d000 */
[----:B------:R-:W-:Y:S02]  /*06b0*/  SHF.L.U32 R8, R5, R8, RZ ;  /* 0x0000000805087219 */ /* 0x000fe400000006ff */
[----:B------:R-:W-:Y:S02]  /*06c0*/  SEL R6, R7, RZ, P2 ;  /* 0x000000ff07067207 */ /* 0x000fe40001000000 */
[----:B------:R-:W-:Y:S02]  /*06d0*/  ISETP.NE.AND P1, PT, R8, RZ, P1 ;  /* 0x000000ff0800720c */ /* 0x000fe40000f25270 */
[----:B------:R-:W-:Y:S02]  /*06e0*/  SHF.R.U32.HI R6, RZ, R6, R5 ;  /* 0x00000006ff067219 */ /* 0x000fe40000011605 */
[----:B------:R-:W-:Y:S02]  /*06f0*/  PLOP3.LUT P0, PT, P0, P1, PT, 0xf8, 0x8f ;  /* 0x00000000008f781c */ /* 0x000fe40000703f70 */
[----:B------:R-:W-:-:S02]  /*0700*/  SHF.R.U32.HI R8, RZ, 0x1, R6 ;  /* 0x00000001ff087819 */ /* 0x000fc40000011606 */
[----:B------:R-:W-:-:S04]  /*0710*/  SEL R3, RZ, 0x1, !P0 ;  /* 0x00000001ff037807 */ /* 0x000fc80004000000 */
[----:B------:R-:W-:-:S04]  /*0720*/  LOP3.LUT R3, R3, 0x1, R8, 0xf8, !PT ;  /* 0x0000000103037812 */ /* 0x000fc800078ef808 */
[----:B------:R-:W-:-:S05]  /*0730*/  LOP3.LUT R3, R3, R6, RZ, 0xc0, !PT ;  /* 0x0000000603037212 */ /* 0x000fca00078ec0ff */
[----:B------:R-:W-:-:S05]  /*0740*/  IMAD.IADD R3, R8, 0x1, R3 ;  /* 0x0000000108037824 */ /* 0x000fca00078e0203 */
[----:B------:R-:W-:Y:S01]  /*0750*/  LOP3.LUT R0, R3, R0, RZ, 0xfc, !PT ;  /* 0x0000000003007212 */ /* 0x000fe200078efcff */
[----:B------:R-:W-:Y:S06]  /*0760*/  BRA `(.L_x_39) ;  /* 0x0000000000107947 */ /* 0x000fec0003800000 */
.L_x_38:
[----:B------:R-:W-:-:S04]  /*0770*/  LOP3.LUT R0, R0, 0x80000000, RZ, 0xc0, !PT ;  /* 0x8000000000007812 */ /* 0x000fc800078ec0ff */
[----:B------:R-:W-:Y:S01]  /*0780*/  LOP3.LUT R0, R0, 0x7f800000, RZ, 0xfc, !PT ;  /* 0x7f80000000007812 */ /* 0x000fe200078efcff */
[----:B------:R-:W-:Y:S06]  /*0790*/  BRA `(.L_x_39) ;  /* 0x0000000000047947 */ /* 0x000fec0003800000 */
.L_x_37:
[----:B------:R-:W-:-:S07]  /*07a0*/  IMAD R0, R6, 0x800000, R0 ;  /* 0x0080000006007824 */ /* 0x000fce00078e0200 */
.L_x_39:
[----:B------:R-:W-:Y:S05]  /*07b0*/  BSYNC.RECONVERGENT B2 ;  /* 0x0000000000027941 */ /* 0x000fea0003800200 */
.L_x_36:
[----:B------:R-:W-:Y:S05]  /*07c0*/  BRA `(.L_x_40) ;  /* 0x0000000000207947 */ /* 0x000fea0003800000 */
.L_x_35:
[----:B------:R-:W-:-:S04]  /*07d0*/  LOP3.LUT R0, R8, 0x80000000, R7, 0x48, !PT ;  /* 0x8000000008007812 */ /* 0x000fc800078e4807 */
[----:B------:R-:W-:Y:S01]  /*07e0*/  LOP3.LUT R0, R0, 0x7f800000, RZ, 0xfc, !PT ;  /* 0x7f80000000007812 */ /* 0x000fe200078efcff */
[----:B------:R-:W-:Y:S06]  /*07f0*/  BRA `(.L_x_40) ;  /* 0x0000000000147947 */ /* 0x000fec0003800000 */
.L_x_34:
[----:B------:R-:W-:Y:S01]  /*0800*/  LOP3.LUT R0, R8, 0x80000000, R7, 0x48, !PT ;  /* 0x8000000008007812 */ /* 0x000fe200078e4807 */
[----:B------:R-:W-:Y:S06]  /*0810*/  BRA `(.L_x_40) ;  /* 0x00000000000c7947 */ /* 0x000fec0003800000 */
.L_x_33:
[----:B------:R-:W0:Y:S01]  /*0820*/  MUFU.RSQ R0, -QNAN ;  /* 0xffc0000000007908 */ /* 0x000e220000001400 */
[----:B------:R-:W-:Y:S05]  /*0830*/  BRA `(.L_x_40) ;  /* 0x0000000000047947 */ /* 0x000fea0003800000 */
.L_x_32:
[----:B------:R-:W-:-:S07]  /*0840*/  FADD.FTZ R0, R0, R3 ;  /* 0x0000000300007221 */ /* 0x000fce0000010000 */
.L_x_40:
[----:B------:R-:W-:Y:S05]  /*0850*/  BSYNC.RECONVERGENT B1 ;  /* 0x0000000000017941 */ /* 0x000fea0003800200 */
.L_x_30:
[----:B------:R-:W-:-:S04]  /*0860*/  IMAD.MOV.U32 R5, RZ, RZ, 0x0 ;  /* 0x00000000ff057424 */ /* 0x000fc800078e00ff */
[----:B0-----:R-:W-:Y:S05]  /*0870*/  RET.REL.NODEC R4 `(atlas_div_f32) ;  /* 0xfffffff404e07950 */ /* 0x001fea0003c3ffff */
.L_x_41:
        /* <DEDUP_REMOVED lines=16> */
.L_x_47:


//--------------------- .text.atlas_mul_f32       --------------------------
	.section	.text.atlas_mul_f32,"ax",@progbits
	.align	128
        .global         atlas_mul_f32
        .type           atlas_mul_f32,@function
        .size           atlas_mul_f32,(.L_x_66 - atlas_mul_f32)
        .other          atlas_mul_f32,@"STO_CUDA_ENTRY STV_DEFAULT"
atlas_mul_f32:
.text.atlas_mul_f32:
        /* <DEDUP_REMOVED lines=17> */
[----:B----4-:R-:W-:-:S05]  /*0110*/  FMUL R9, R2, R5 ;  /* 0x0000000502097220 */ /* 0x010fca0000400000 */
[----:B------:R-:W-:Y:S01]  /*0120*/  STG.E desc[UR4][R6.64], R9 ;  /* 0x0000000906007986 */ /* 0x000fe2000c101904 */
[----:B------:R-:W-:Y:S05]  /*0130*/  EXIT ;  /* 0x000000000000794d */ /* 0x000fea0003800000 */
.L_x_42:
        /* <DEDUP_REMOVED lines=12> */
.L_x_66:


//--------------------- .text.atlas_sub_f32       --------------------------
	.section	.text.atlas_sub_f32,"ax",@progbits
	.align	128
        .global         atlas_sub_f32
        .type           atlas_sub_f32,@function
        .size           atlas_sub_f32,(.L_x_67 - atlas_sub_f32)
        .other          atlas_sub_f32,@"STO_CUDA_ENTRY STV_DEFAULT"
atlas_sub_f32:
.text.atlas_sub_f32:
        /* <DEDUP_REMOVED lines=17> */
[----:B----4-:R-:W-:-:S05]  /*0110*/  FADD R9, R2, -R5 ;  /* 0x8000000502097221 */ /* 0x010fca0000000000 */
[----:B------:R-:W-:Y:S01]  /*0120*/  STG.E desc[UR4][R6.64], R9 ;  /* 0x0000000906007986 */ /* 0x000fe2000c101904 */
[----:B------:R-:W-:Y:S05]  /*0130*/  EXIT ;  /* 0x000000000000794d */ /* 0x000fea0003800000 */
.L_x_43:
        /* <DEDUP_REMOVED lines=12> */
.L_x_67:


//--------------------- .text.atlas_add_f32       --------------------------
	.section	.text.atlas_add_f32,"ax",@progbits
	.align	128
        .global         atlas_add_f32
        .type           atlas_add_f32,@function
        .size           atlas_add_f32,(.L_x_68 - atlas_add_f32)
        .other          atlas_add_f32,@"STO_CUDA_ENTRY STV_DEFAULT"
atlas_add_f32:
.text.atlas_add_f32:
        /* <DEDUP_REMOVED lines=17> */
[----:B----4-:R-:W-:-:S05]  /*0110*/  FADD R9, R2, R5 ;  /* 0x0000000502097221 */ /* 0x010fca0000000000 */
[----:B------:R-:W-:Y:S01]  /*0120*/  STG.E desc[UR4][R6.64], R9 ;  /* 0x0000000906007986 */ /* 0x000fe2000c101904 */
[----:B------:R-:W-:Y:S05]  /*0130*/  EXIT ;  /* 0x000000000000794d */ /* 0x000fea0003800000 */
.L_x_44:
        /* <DEDUP_REMOVED lines=12> */
.L_x_68:


//--------------------- .nv.shared.reserved.0     --------------------------
	.section	.nv.shared.reserved.0,"aw",@nobits
	.weak		__nv_reservedSMEM_offset_0_alias
	.size		__nv_reservedSMEM_offset_0_alias, 0, 64
	.other		__nv_reservedSMEM_offset_0_alias,@"STO_CUDA_RESERVED_SHARED STV_DEFAULT"
__nv_reservedSMEM_offset_0_alias:
	.zero		0
	.zero		64


//--------------------- .nv.constant0.atlas_fill_f32 --------------------------
	.section	.nv.constant0.atlas_fill_f32,"a",@progbits
	.sectionflags	@""
	.align	4
.nv.constant0.atlas_fill_f32:
	.zero		912


//--------------------- .nv.constant0.atlas_memcpy --------------------------
	.section	.nv.constant0.atlas_memcpy,"a",@progbits
	.sectionflags	@""
	.align	4
.nv.constant0.atlas_memcpy:
	.zero		916


//--------------------- .nv.constant0.atlas_div_i32 --------------------------
	.section	.nv.constant0.atlas_div_i32,"a",@progbits
	.sectionflags	@""
	.align	4
.nv.constant0.atlas_div_i32:
	.zero		924


//--------------------- .nv.constant0.atlas_mul_i32 --------------------------
	.section	.nv.constant0.atlas_mul_i32,"a",@progbits
	.sectionflags	@""
	.align	4
.nv.constant0.atlas_mul_i32:
	.zero		924


//--------------------- .nv.constant0.atlas_sub_i32 --------------------------
	.section	.nv.constant0.atlas_sub_i32,"a",@progbits
	.sectionflags	@""
	.align	4
.nv.constant0.atlas_sub_i32:
	.zero		924


//--------------------- .nv.constant0.atlas_add_i32 --------------------------
	.section	.nv.constant0.atlas_add_i32,"a",@progbits
	.sectionflags	@""
	.align	4
.nv.constant0.atlas_add_i32:
	.zero		924


//--------------------- .nv.constant0.atlas_mad_f32 --------------------------
	.section	.nv.constant0.atlas_mad_f32,"a",@progbits
	.sectionflags	@""
	.align	4
.nv.constant0.atlas_mad_f32:
	.zero		932


//--------------------- .nv.constant0.atlas_log_f32 --------------------------
	.section	.nv.constant0.atlas_log_f32,"a",@progbits
	.sectionflags	@""
	.align	4
.nv.constant0.atlas_log_f32:
	.zero		916


//--------------------- .nv.constant0.atlas_exp_f32 --------------------------
	.section	.nv.constant0.atlas_exp_f32,"a",@progbits
	.sectionflags	@""
	.align	4
.nv.constant0.atlas_exp_f32:
	.zero		916


//--------------------- .nv.constant0.atlas_tanh_f32 --------------------------
	.section	.nv.constant0.atlas_tanh_f32,"a",@progbits
	.sectionflags	@""
	.align	4
.nv.constant0.atlas_tanh_f32:
	.zero		916


//--------------------- .nv.constant0.atlas_sigmoid_f32 --------------------------
	.section	.nv.constant0.atlas_sigmoid_f32,"a",@progbits
	.sectionflags	@""
	.align	4
.nv.constant0.atlas_sigmoid_f32:
	.zero		916


//--------------------- .nv.constant0.atlas_sqrt_f32 --------------------------
	.section	.nv.constant0.atlas_sqrt_f32,"a",@progbits
	.sectionflags	@""
	.align	4
.nv.constant0.atlas_sqrt_f32:
	.zero		916


//--------------------- .nv.constant0.atlas_relu_f32 --------------------------
	.section	.nv.constant0.atlas_relu_f32,"a",@progbits
	.sectionflags	@""
	.align	4
.nv.constant0.atlas_relu_f32:
	.zero		916


//--------------------- .nv.constant0.atlas_neg_f32 --------------------------
	.section	.nv.constant0.atlas_neg_f32,"a",@progbits
	.sectionflags	@""
	.align	4
.nv.constant0.atlas_neg_f32:
	.zero		916


//--------------------- .nv.constant0.atlas_abs_f32 --------------------------
	.section	.nv.constant0.atlas_abs_f32,"a",@progbits
	.sectionflags	@""
	.align	4
.nv.constant0.atlas_abs_f32:
	.zero		916


//--------------------- .nv.constant0.atlas_max_f32 --------------------------
	.section	.nv.constant0.atlas_max_f32,"a",@progbits
	.sectionflags	@""
	.align	4
.nv.constant0.atlas_max_f32:
	.zero		924


//--------------------- .nv.constant0.atlas_min_f32 --------------------------
	.section	.nv.constant0.atlas_min_f32,"a",@progbits
	.sectionflags	@""
	.align	4
.nv.constant0.atlas_min_f32:
	.zero		924


//--------------------- .nv.constant0.atlas_div_f32 --------------------------
	.section	.nv.constant0.atlas_div_f32,"a",@progbits
	.sectionflags	@""
	.align	4
.nv.constant0.atlas_div_f32:
	.zero		924


//--------------------- .nv.constant0.atlas_mul_f32 --------------------------
	.section	.nv.constant0.atlas_mul_f32,"a",@progbits
	.sectionflags	@""
	.align	4
.nv.constant0.atlas_mul_f32:
	.zero		924


//--------------------- .nv.constant0.atlas_sub_f32 --------------------------
	.section	.nv.constant0.atlas_sub_f32,"a",@progbits
	.sectionflags	@""
	.align	4
.nv.constant0.atlas_sub_f32:
	.zero		924


//--------------------- .nv.constant0.atlas_add_f32 --------------------------
	.section	.nv.constant0.atlas_add_f32,"a",@progbits
	.sectionflags	@""
	.align	4
.nv.constant0.atlas_add_f32:
	.zero		924


//--------------------- SYMBOLS --------------------------

	.type		.nv.reservedSmem.offset0,@object
	.size		.nv.reservedSmem.offset0,0x4
